	.headerflags	@"EF_CUDA_TEXMODE_UNIFIED EF_CUDA_64BIT_ADDRESS EF_CUDA_SM86 EF_CUDA_VIRTUAL_SM(EF_CUDA_SM86)"
	.elftype	@"ET_EXEC"


//--------------------- .nv.info                  --------------------------
	.section	.nv.info,"",@"SHT_CUDA_INFO"
	.align	4


	//----- nvinfo : EIATTR_REGCOUNT
	.align		4
        /*0000*/ 	.byte	0x04, 0x2f
        /*0002*/ 	.short	(.L_1 - .L_0)
	.align		4
.L_0:
        /*0004*/ 	.word	index@(triton_mm)
        /*0008*/ 	.word	0x000000ff


	//----- nvinfo : EIATTR_MAX_STACK_SIZE
	.align		4
.L_1:
        /*000c*/ 	.byte	0x04, 0x23
        /*000e*/ 	.short	(.L_3 - .L_2)
	.align		4
.L_2:
        /*0010*/ 	.word	index@(triton_mm)
        /*0014*/ 	.word	0x00000000


	//----- nvinfo : EIATTR_MIN_STACK_SIZE
	.align		4
.L_3:
        /*0018*/ 	.byte	0x04, 0x12
        /*001a*/ 	.short	(.L_5 - .L_4)
	.align		4
.L_4:
        /*001c*/ 	.word	index@(triton_mm)
        /*0020*/ 	.word	0x00000058


	//----- nvinfo : EIATTR_FRAME_SIZE
	.align		4
.L_5:
        /*0024*/ 	.byte	0x04, 0x11
        /*0026*/ 	.short	(.L_7 - .L_6)
	.align		4
.L_6:
        /*0028*/ 	.word	index@(triton_mm)
        /*002c*/ 	.word	0x00000058
.L_7:


//--------------------- .nv.info.triton_mm        --------------------------
	.section	.nv.info.triton_mm,"",@"SHT_CUDA_INFO"
	.align	4


	//----- nvinfo : EIATTR_CUDA_API_VERSION
	.align		4
        /*0000*/ 	.byte	0x04, 0x37
        /*0002*/ 	.short	(.L_9 - .L_8)
.L_8:
        /*0004*/ 	.word	0x0000007b


	//----- nvinfo : EIATTR_SW2861232_WAR
	.align		4
.L_9:
        /*0008*/ 	.byte	0x01, 0x35
	.zero		2


	//----- nvinfo : EIATTR_PARAM_CBANK
	.align		4
        /*000c*/ 	.byte	0x04, 0x0a
        /*000e*/ 	.short	(.L_11 - .L_10)
	.align		4
.L_10:
        /*0010*/ 	.word	index@(.nv.constant0.triton_mm)
        /*0014*/ 	.short	0x0160
        /*0016*/ 	.short	0x001c


	//----- nvinfo : EIATTR_CBANK_PARAM_SIZE
	.align		4
.L_11:
        /*0018*/ 	.byte	0x03, 0x19
        /*001a*/ 	.short	0x001c


	//----- nvinfo : EIATTR_KPARAM_INFO
	.align		4
        /*001c*/ 	.byte	0x04, 0x17
        /*001e*/ 	.short	(.L_13 - .L_12)
.L_12:
        /*0020*/ 	.word	0x00000000
        /*0024*/ 	.short	0x0003
        /*0026*/ 	.short	0x0018
        /*0028*/ 	.byte	0x00, 0xf0, 0x11, 0x00


	//----- nvinfo : EIATTR_KPARAM_INFO
	.align		4
.L_13:
        /*002c*/ 	.byte	0x04, 0x17
        /*002e*/ 	.short	(.L_15 - .L_14)
.L_14:
        /*0030*/ 	.word	0x00000000
        /*0034*/ 	.short	0x0002
        /*0036*/ 	.short	0x0010
        /*0038*/ 	.byte	0x00, 0xf0, 0x21, 0x00


	//----- nvinfo : EIATTR_KPARAM_INFO
	.align		4
.L_15:
        /*003c*/ 	.byte	0x04, 0x17
        /*003e*/ 	.short	(.L_17 - .L_16)
.L_16:
        /*0040*/ 	.word	0x00000000
        /*0044*/ 	.short	0x0001
        /*0046*/ 	.short	0x0008
        /*0048*/ 	.byte	0x00, 0xf0, 0x21, 0x00


	//----- nvinfo : EIATTR_KPARAM_INFO
	.align		4
.L_17:
        /*004c*/ 	.byte	0x04, 0x17
        /*004e*/ 	.short	(.L_19 - .L_18)
.L_18:
        /*0050*/ 	.word	0x00000000
        /*0054*/ 	.short	0x0000
        /*0056*/ 	.short	0x0000
        /*0058*/ 	.byte	0x00, 0xf0, 0x21, 0x00


	//----- nvinfo : EIATTR_MAXREG_COUNT
	.align		4
.L_19:
        /*005c*/ 	.byte	0x03, 0x1b
        /*005e*/ 	.short	0x00ff


	//----- nvinfo : EIATTR_EXIT_INSTR_OFFSETS
	.align		4
        /*0060*/ 	.byte	0x04, 0x1c
        /*0062*/ 	.short	(.L_21 - .L_20)


	//   ....[0]....
.L_20:
        /*0064*/ 	.word	0x00000050


	//   ....[1]....
        /*0068*/ 	.word	0x00014300


	//   ....[2]....
        /*006c*/ 	.word	0x00014350


	//----- nvinfo : EIATTR_MAX_THREADS
	.align		4
.L_21:
        /*0070*/ 	.byte	0x04, 0x05
        /*0072*/ 	.short	(.L_23 - .L_22)
.L_22:
        /*0074*/ 	.word	0x00000080
        /*0078*/ 	.word	0x00000001
        /*007c*/ 	.word	0x00000001
.L_23:


//--------------------- .nv.rel.action            --------------------------
	.section	.nv.rel.action,"",@"SHT_CUDA_RELOCINFO"
	.align	8
	.sectionentsize	8
        /*0000*/ 	.byte	0x73, 0x00, 0x00, 0x00, 0x00, 0x00, 0x00, 0x00, 0x00, 0x00, 0x00, 0x11, 0x25, 0x00, 0x05, 0x36


//--------------------- .nv.constant0.triton_mm   --------------------------
	.section	.nv.constant0.triton_mm,"a",@progbits
	.align	4
.nv.constant0.triton_mm:
	.zero		380


//--------------------- .text.triton_mm           --------------------------
	.section	.text.triton_mm,"ax",@progbits
	.sectionflags	@"SHF_BARRIERS=1"
	.sectioninfo	@"SHI_REGISTERS=255"
	.align	128
        .global         triton_mm
        .type           triton_mm,@function
        .size           triton_mm,(.L_x_3 - triton_mm)
        .other          triton_mm,@"STO_CUDA_ENTRY STV_DEFAULT"
triton_mm:
.text.triton_mm:
[----:B------:R-:W-:-:S02]  /*0000*/  MOV R1, c[0x0][0x28] ;  /* 0x00000a0000017a02 */ /* 0x000fc40000000f00 */
[----:B------:R-:W-:Y:S02]  /*0010*/  MOV R0, c[0x0][0x178] ;  /* 0x00005e0000007a02 */ /* 0x000fe40000000f00 */
[----:B------:R-:W-:-:S03]  /*0020*/  IADD3 R1, R1, -0x58, RZ ;  /* 0xffffffa801017810 */ /* 0x000fc60007ffe0ff */
[----:B------:R-:W-:-:S05]  /*0030*/  IMAD R2, R0, 0x1900, RZ ;  /* 0x0000190000027824 */ /* 0x000fca00078e02ff */
[----:B------:R-:W-:-:S13]  /*0040*/  ISETP.NE.AND P0, PT, R2, RZ, PT ;  /* 0x000000ff0200720c */ /* 0x000fda0003f05270 */
[----:B------:R-:W-:Y:S05]  /*0050*/  @!P0 EXIT ;  /* 0x000000000000894d */ /* 0x000fea0003800000 */
[----:B------:R-:W1:Y:S01]  /*0060*/  S2R R11, SR_CTAID.X ;  /* 0x00000000000b7919 */ /* 0x000e620000002500 */
[----:B------:R-:W-:Y:S01]  /*0070*/  IMAD R0, R0, 0x32, RZ ;  /* 0x0000003200007824 */ /* 0x000fe200078e02ff */
[----:B------:R-:W-:Y:S01]  /*0080*/  ULDC.64 UR8, c[0x0][0x118] ;  /* 0x0000460000087ab9 */ /* 0x000fe20000000a00 */
[----:B------:R-:W-:Y:S01]  /*0090*/  MOV R232, 0xffffffe0 ;  /* 0xffffffe000e87802 */ /* 0x000fe20000000f00 */
[----:B------:R-:W2:Y:S01]  /*00a0*/  S2R R16, SR_TID.X ;  /* 0x0000000000107919 */ /* 0x000ea20000002100 */
[----:B------:R-:W-:Y:S01]  /*00b0*/  CS2R R140, SRZ ;  /* 0x00000000008c7805 */ /* 0x000fe2000001ff00 */
[----:B------:R-:W-:Y:S01]  /*00c0*/  IADD3 R2, R0, 0x7f, RZ ;  /* 0x0000007f00027810 */ /* 0x000fe20007ffe0ff */
[----:B------:R-:W-:Y:S01]  /*00d0*/  CS2R R142, SRZ ;  /* 0x00000000008e7805 */ /* 0x000fe2000001ff00 */
[----:B------:R-:W-:Y:S01]  /*00e0*/  IABS R17, R0 ;  /* 0x0000000000117213 */ /* 0x000fe20000000000 */
[----:B------:R-:W-:Y:S01]  /*00f0*/  CS2R R76, SRZ ;  /* 0x00000000004c7805 */ /* 0x000fe2000001ff00 */
[----:B------:R-:W-:Y:S01]  /*0100*/  SHF.R.S32.HI R3, RZ, 0x1f, R2 ;  /* 0x0000001fff037819 */ /* 0x000fe20000011402 */
[----:B------:R-:W-:Y:S01]  /*0110*/  CS2R R78, SRZ ;  /* 0x00000000004e7805 */ /* 0x000fe2000001ff00 */
[----:B------:R-:W3:Y:S01]  /*0120*/  I2F.RP R9, R17 ;  /* 0x0000001100097306 */ /* 0x000ee20000209400 */
[----:B------:R-:W-:Y:S01]  /*0130*/  CS2R R136, SRZ ;  /* 0x0000000000887805 */ /* 0x000fe2000001ff00 */
[----:B------:R-:W-:Y:S01]  /*0140*/  LEA.HI R3, R3, R2, RZ, 0x7 ;  /* 0x0000000203037211 */ /* 0x000fe200078f38ff */
[----:B------:R-:W-:Y:S01]  /*0150*/  CS2R R138, SRZ ;  /* 0x00000000008a7805 */ /* 0x000fe2000001ff00 */
        /* <DEDUP_REMOVED lines=8> */
[----:B-1----:R-:W-:Y:S01]  /*01e0*/  SHF.R.S32.HI R4, RZ, 0x1f, R11 ;  /* 0x0000001fff047819 */ /* 0x002fe2000001140b */
[----:B------:R-:W-:Y:S01]  /*01f0*/  CS2R R50, SRZ ;  /* 0x0000000000327805 */ /* 0x000fe2000001ff00 */
[----:B------:R-:W-:Y:S01]  /*0200*/  ISETP.GE.AND P1, PT, R11, RZ, PT ;  /* 0x000000ff0b00720c */ /* 0x000fe20003f26270 */
[----:B------:R-:W-:Y:S01]  /*0210*/  CS2R R64, SRZ ;  /* 0x0000000000407805 */ /* 0x000fe2000001ff00 */
[----:B------:R-:W-:Y:S01]  /*0220*/  LEA.HI R4, R4, R11, RZ, 0x3 ;  /* 0x0000000b04047211 */ /* 0x000fe200078f18ff */
[----:B---3--:R-:W-:Y:S01]  /*0230*/  MUFU.RCP R9, R9 ;  /* 0x0000000900097308 */ /* 0x008fe20000001000 */
[----:B--2---:R-:W-:Y:S01]  /*0240*/  SHF.R.U32.HI R231, RZ, 0x5, R16 ;  /* 0x00000005ffe77819 */ /* 0x004fe20000011610 */
[----:B------:R-:W-:Y:S01]  /*0250*/  CS2R R66, SRZ ;  /* 0x0000000000427805 */ /* 0x000fe2000001ff00 */
[----:B------:R-:W-:Y:S01]  /*0260*/  LOP3.LUT R4, R4, 0xfffffff8, RZ, 0xc0, !PT ;  /* 0xfffffff804047812 */ /* 0x000fe200078ec0ff */
[----:B------:R-:W-:Y:S01]  /*0270*/  CS2R R148, SRZ ;  /* 0x0000000000947805 */ /* 0x000fe2000001ff00 */
[----:B------:R-:W-:Y:S01]  /*0280*/  SGXT.U32 R231, R231, 0x2 ;  /* 0x00000002e7e7781a */ /* 0x000fe20000000000 */
[----:B------:R-:W-:Y:S01]  /*0290*/  CS2R R150, SRZ ;  /* 0x0000000000967805 */ /* 0x000fe2000001ff00 */
[----:B------:R-:W-:Y:S01]  /*02a0*/  LEA.HI.SX32 R3, R3, -R4, 0x19 ;  /* 0x8000000403037211 */ /* 0x000fe200078fcaff */
[----:B------:R-:W-:Y:S01]  /*02b0*/  CS2R R112, SRZ ;  /* 0x0000000000707805 */ /* 0x000fe2000001ff00 */
[----:B------:R-:W-:Y:S01]  /*02c0*/  CS2R R114, SRZ ;  /* 0x0000000000727805 */ /* 0x000fe2000001ff00 */
[----:B------:R-:W-:Y:S01]  /*02d0*/  CS2R R144, SRZ ;  /* 0x0000000000907805 */ /* 0x000fe2000001ff00 */
[----:B------:R-:W-:Y:S01]  /*02e0*/  IMNMX R5, R3, 0x8, PT ;  /* 0x0000000803057817 */ /* 0x000fe20003800200 */
[----:B------:R-:W-:Y:S01]  /*02f0*/  CS2R R146, SRZ ;  /* 0x0000000000927805 */ /* 0x000fe2000001ff00 */
[----:B------:R-:W-:Y:S01]  /*0300*/  CS2R R120, SRZ ;  /* 0x0000000000787805 */ /* 0x000fe2000001ff00 */
[----:B------:R-:W-:Y:S01]  /*0310*/  CS2R R122, SRZ ;  /* 0x00000000007a7805 */ /* 0x000fe2000001ff00 */
[----:B------:R-:W-:Y:S01]  /*0320*/  IABS R13, R5 ;  /* 0x00000005000d7213 */ /* 0x000fe20000000000 */
[----:B------:R-:W-:Y:S01]  /*0330*/  CS2R R108, SRZ ;  /* 0x00000000006c7805 */ /* 0x000fe2000001ff00 */
[----:B------:R-:W-:Y:S01]  /*0340*/  CS2R R110, SRZ ;  /* 0x00000000006e7805 */ /* 0x000fe2000001ff00 */
[----:B------:R-:W-:Y:S01]  /*0350*/  CS2R R104, SRZ ;  /* 0x0000000000687805 */ /* 0x000fe2000001ff00 */
[----:B------:R-:W1:Y:S01]  /*0360*/  I2F.RP R6, R13 ;  /* 0x0000000d00067306 */ /* 0x000e620000209400 */
        /* <DEDUP_REMOVED lines=15> */
[----:B-1----:R-:W1:Y:S01]  /*0460*/  MUFU.RCP R6, R6 ;  /* 0x0000000600067308 */ /* 0x002e620000001000 */
[----:B------:R-:W-:Y:S01]  /*0470*/  CS2R R60, SRZ ;  /* 0x00000000003c7805 */ /* 0x000fe2000001ff00 */
[----:B------:R-:W-:Y:S01]  /*0480*/  CS2R R62, SRZ ;  /* 0x00000000003e7805 */ /* 0x000fe2000001ff00 */
[----:B------:R-:W-:Y:S01]  /*0490*/  CS2R R80, SRZ ;  /* 0x0000000000507805 */ /* 0x000fe2000001ff00 */
[----:B------:R-:W-:Y:S01]  /*04a0*/  CS2R R82, SRZ ;  /* 0x0000000000527805 */ /* 0x000fe2000001ff00 */
[----:B------:R-:W-:Y:S01]  /*04b0*/  CS2R R84, SRZ ;  /* 0x0000000000547805 */ /* 0x000fe2000001ff00 */
[----:B------:R-:W-:Y:S01]  /*04c0*/  CS2R R86, SRZ ;  /* 0x0000000000567805 */ /* 0x000fe2000001ff00 */
[----:B------:R-:W-:-:S02]  /*04d0*/  UMOV UR4, URZ ;  /* 0x0000003f00047c82 */ /* 0x000fc40008000000 */
[----:B------:R-:W-:Y:S02]  /*04e0*/  UMOV UR6, URZ ;  /* 0x0000003f00067c82 */ /* 0x000fe40008000000 */
[----:B------:R-:W-:Y:S02]  /*04f0*/  UMOV UR7, URZ ;  /* 0x0000003f00077c82 */ /* 0x000fe40008000000 */
[----:B------:R-:W-:Y:S01]  /*0500*/  UMOV UR5, URZ ;  /* 0x0000003f00057c82 */ /* 0x000fe20008000000 */
[----:B-1----:R-:W-:Y:S02]  /*0510*/  IADD3 R2, R6, 0xffffffe, RZ ;  /* 0x0ffffffe06027810 */ /* 0x002fe40007ffe0ff */
[----:B------:R-:W-:Y:S02]  /*0520*/  IABS R6, R11 ;  /* 0x0000000b00067213 */ /* 0x000fe40000000000 */
[----:B------:R1:W2:Y:S02]  /*0530*/  F2I.FTZ.U32.TRUNC.NTZ R3, R2 ;  /* 0x0000000200037305 */ /* 0x0002a4000021f000 */
[----:B-1----:R-:W-:-:S02]  /*0540*/  MOV R2, RZ ;  /* 0x000000ff00027202 */ /* 0x002fc40000000f00 */
[----:B--2---:R-:W-:-:S05]  /*0550*/  IADD3 R8, RZ, -R3, RZ ;  /* 0x80000003ff087210 */ /* 0x004fca0007ffe0ff */
[----:B------:R-:W-:Y:S01]  /*0560*/  IMAD R7, R8, R13, RZ ;  /* 0x0000000d08077224 */ /* 0x000fe200078e02ff */
[----:B------:R-:W-:-:S03]  /*0570*/  IABS R8, R5 ;  /* 0x0000000500087213 */ /* 0x000fc60000000000 */
[----:B------:R-:W-:Y:S01]  /*0580*/  IMAD.HI.U32 R3, R3, R7, R2 ;  /* 0x0000000703037227 */ /* 0x000fe200078e0002 */
[----:B------:R-:W-:-:S05]  /*0590*/  IADD3 R7, RZ, -R8, RZ ;  /* 0x80000008ff077210 */ /* 0x000fca0007ffe0ff */
[----:B------:R-:W-:-:S04]  /*05a0*/  IMAD.HI.U32 R2, R3, R6, RZ ;  /* 0x0000000603027227 */ /* 0x000fc800078e00ff */
[----:B------:R-:W-:Y:S01]  /*05b0*/  IMAD R2, R2, R7, R6 ;  /* 0x0000000702027224 */ /* 0x000fe200078e0206 */
[----:B------:R-:W-:-:S04]  /*05c0*/  IADD3 R6, -R4, R11, RZ ;  /* 0x0000000b04067210 */ /* 0x000fc80007ffe1ff */
[----:B------:R-:W-:Y:S02]  /*05d0*/  ISETP.GT.U32.AND P0, PT, R13, R2, PT ;  /* 0x000000020d00720c */ /* 0x000fe40003f04070 */
[----:B------:R-:W-:Y:S02]  /*05e0*/  IABS R10, R6 ;  /* 0x00000006000a7213 */ /* 0x000fe40000000000 */
[----:B------:R-:W-:-:S03]  /*05f0*/  LOP3.LUT R6, R6, R5, RZ, 0x3c, !PT ;  /* 0x0000000506067212 */ /* 0x000fc600078e3cff */
[----:B------:R-:W-:Y:S01]  /*0600*/  IMAD.HI.U32 R8, R3, R10, RZ ;  /* 0x0000000a03087227 */ /* 0x000fe200078e00ff */
[----:B------:R-:W-:Y:S02]  /*0610*/  IADD3 R3, R9, 0xffffffe, RZ ;  /* 0x0ffffffe09037810 */ /* 0x000fe40007ffe0ff */
[----:B------:R-:W-:Y:S01]  /*0620*/  ISETP.GE.AND P3, PT, R6, RZ, PT ;  /* 0x000000ff0600720c */ /* 0x000fe20003f66270 */
[----:B------:R-:W-:Y:S01]  /*0630*/  IMAD R7, R8, R7, R10 ;  /* 0x0000000708077224 */ /* 0x000fe200078e020a */
[----:B------:R-:W-:Y:S02]  /*0640*/  IABS R9, R0 ;  /* 0x0000000000097213 */ /* 0x000fe40000000000 */
[----:B------:R-:W-:Y:S01]  /*0650*/  @!P0 IADD3 R2, R2, -R13, RZ ;  /* 0x8000000d02028210 */ /* 0x000fe20007ffe0ff */
[----:B------:R-:W1:Y:S01]  /*0660*/  F2I.FTZ.U32.TRUNC.NTZ R3, R3 ;  /* 0x0000000300037305 */ /* 0x000e62000021f000 */
[C---:B------:R-:W-:Y:S02]  /*0670*/  ISETP.GT.U32.AND P2, PT, R13.reuse, R7, PT ;  /* 0x000000070d00720c */ /* 0x040fe40003f44070 */
[----:B------:R-:W-:-:S11]  /*0680*/  ISETP.GT.U32.AND P0, PT, R13, R2, PT ;  /* 0x000000020d00720c */ /* 0x000fd60003f04070 */
[-C--:B------:R-:W-:Y:S02]  /*0690*/  @!P2 IADD3 R7, R7, -R13.reuse, RZ ;  /* 0x8000000d0707a210 */ /* 0x080fe40007ffe0ff */
[----:B------:R-:W-:Y:S02]  /*06a0*/  @!P0 IADD3 R2, R2, -R13, RZ ;  /* 0x8000000d02028210 */ /* 0x000fe40007ffe0ff */
[----:B------:R-:W-:Y:S02]  /*06b0*/  ISETP.NE.AND P0, PT, R5, RZ, PT ;  /* 0x000000ff0500720c */ /* 0x000fe40003f05270 */
[----:B------:R-:W-:Y:S02]  /*06c0*/  LOP3.LUT R5, RZ, R5, RZ, 0x33, !PT ;  /* 0x00000005ff057212 */ /* 0x000fe400078e33ff */
[----:B------:R-:W-:Y:S02]  /*06d0*/  @!P1 IADD3 R2, -R2, RZ, RZ ;  /* 0x000000ff02029210 */ /* 0x000fe40007ffe1ff */
[----:B------:R-:W-:-:S02]  /*06e0*/  ISETP.GE.U32.AND P1, PT, R7, R13, PT ;  /* 0x0000000d0700720c */ /* 0x000fc40003f26070 */
[----:B------:R-:W-:Y:S02]  /*06f0*/  SEL R7, R5, R2, !P0 ;  /* 0x0000000205077207 */ /* 0x000fe40004000000 */
[----:B------:R-:W-:Y:S02]  /*0700*/  SHF.R.U32.HI R2, RZ, 0x3, R16 ;  /* 0x00000003ff027819 */ /* 0x000fe40000011610 */
[----:B------:R-:W-:Y:S02]  /*0710*/  IADD3 R4, R4, R7, RZ ;  /* 0x0000000704047210 */ /* 0x000fe40007ffe0ff */
[----:B-1----:R-:W-:Y:S02]  /*0720*/  IADD3 R6, RZ, -R3, RZ ;  /* 0x80000003ff067210 */ /* 0x002fe40007ffe0ff */
[----:B------:R-:W-:Y:S02]  /*0730*/  SGXT.U32 R7, R2, 0x4 ;  /* 0x000000040207781a */ /* 0x000fe40000000000 */
[----:B------:R-:W-:-:S02]  /*0740*/  SHF.L.U32 R4, R4, 0x7, RZ ;  /* 0x0000000704047819 */ /* 0x000fc400000006ff */
[----:B------:R-:W-:Y:S01]  /*0750*/  IADD3 R13, RZ, -R9, RZ ;  /* 0x80000009ff0d7210 */ /* 0x000fe20007ffe0ff */
[----:B------:R-:W-:Y:S01]  /*0760*/  IMAD R9, R6, R17, RZ ;  /* 0x0000001106097224 */ /* 0x000fe200078e02ff */
[----:B------:R-:W-:Y:S02]  /*0770*/  MOV R2, RZ ;  /* 0x000000ff00027202 */ /* 0x000fe40000000f00 */
[C---:B------:R-:W-:Y:S02]  /*0780*/  LOP3.LUT R12, R4.reuse, R7, RZ, 0xfc, !PT ;  /* 0x00000007040c7212 */ /* 0x040fe400078efcff */
[----:B------:R-:W-:Y:S01]  /*0790*/  LOP3.LUT R19, R4, 0x20, R7, 0xfe, !PT ;  /* 0x0000002004137812 */ /* 0x000fe200078efe07 */
[----:B------:R-:W-:Y:S01]  /*07a0*/  IMAD.HI.U32 R2, R3, R9, R2 ;  /* 0x0000000903027227 */ /* 0x000fe200078e0002 */
[----:B------:R-:W-:Y:S02]  /*07b0*/  IABS R6, R12 ;  /* 0x0000000c00067213 */ /* 0x000fe40000000000 */
[----:B------:R-:W-:-:S02]  /*07c0*/  IABS R9, R19 ;  /* 0x0000001300097213 */ /* 0x000fc40000000000 */
[----:B------:R-:W-:Y:S01]  /*07d0*/  @!P2 IADD3 R8, R8, 0x1, RZ ;  /* 0x000000010808a810 */ /* 0x000fe20007ffe0ff */
[----:B------:R-:W-:Y:S01]  /*07e0*/  IMAD.HI.U32 R3, R2, R6, RZ ;  /* 0x0000000602037227 */ /* 0x000fe200078e00ff */
[----:B------:R-:W-:Y:S02]  /*07f0*/  LOP3.LUT R18, R4, 0x10, R7, 0xfe, !PT ;  /* 0x0000001004127812 */ /* 0x000fe400078efe07 */
[----:B------:R-:W-:Y:S01]  /*0800*/  @P1 IADD3 R8, R8, 0x1, RZ ;  /* 0x0000000108081810 */ /* 0x000fe20007ffe0ff */
[----:B------:R-:W-:Y:S01]  /*0810*/  IMAD R3, R3, R13, R6 ;  /* 0x0000000d03037224 */ /* 0x000fe200078e0206 */
[----:B------:R-:W-:Y:S01]  /*0820*/  IABS R10, R18 ;  /* 0x00000012000a7213 */ /* 0x000fe20000000000 */
[----:B------:R-:W-:Y:S01]  /*0830*/  IMAD.HI.U32 R6, R2, R9, RZ ;  /* 0x0000000902067227 */ /* 0x000fe200078e00ff */
[----:B------:R-:W-:Y:S02]  /*0840*/  @!P3 IADD3 R8, -R8, RZ, RZ ;  /* 0x000000ff0808b210 */ /* 0x000fe40007ffe1ff */
[----:B------:R-:W-:Y:S01]  /*0850*/  ISETP.GT.U32.AND P2, PT, R17, R3, PT ;  /* 0x000000031100720c */ /* 0x000fe20003f44070 */
[----:B------:R-:W-:Y:S01]  /*0860*/  IMAD R6, R6, R13, R9 ;  /* 0x0000000d06067224 */ /* 0x000fe200078e0209 */
[----:B------:R-:W-:Y:S01]  /*0870*/  SEL R14, R5, R8, !P0 ;  /* 0x00000008050e7207 */ /* 0x000fe20004000000 */
[----:B------:R-:W-:Y:S01]  /*0880*/  IMAD.HI.U32 R5, R2, R10, RZ ;  /* 0x0000000a02057227 */ /* 0x000fe200078e00ff */
[----:B------:R-:W-:-:S02]  /*0890*/  LOP3.LUT R21, R4, 0x40, R7, 0xfe, !PT ;  /* 0x0000004004157812 */ /* 0x000fc400078efe07 */
[----:B------:R-:W-:Y:S01]  /*08a0*/  ISETP.GT.U32.AND P4, PT, R17, R6, PT ;  /* 0x000000061100720c */ /* 0x000fe20003f84070 */
[----:B------:R-:W-:Y:S01]  /*08b0*/  IMAD R5, R5, R13, R10 ;  /* 0x0000000d05057224 */ /* 0x000fe200078e020a */
[----:B------:R-:W-:Y:S02]  /*08c0*/  IABS R10, R21 ;  /* 0x00000015000a7213 */ /* 0x000fe40000000000 */
[C-C-:B------:R-:W-:Y:S02]  /*08d0*/  LOP3.LUT R22, R4.reuse, 0x50, R7.reuse, 0xfe, !PT ;  /* 0x0000005004167812 */ /* 0x140fe400078efe07 */
[----:B------:R-:W-:Y:S01]  /*08e0*/  LOP3.LUT R20, R4, 0x30, R7, 0xfe, !PT ;  /* 0x0000003004147812 */ /* 0x000fe200078efe07 */
[----:B------:R-:W-:Y:S01]  /*08f0*/  IMAD.HI.U32 R9, R2, R10, RZ ;  /* 0x0000000a02097227 */ /* 0x000fe200078e00ff */
[----:B------:R-:W-:Y:S02]  /*0900*/  @!P2 IADD3 R3, R3, -R17, RZ ;  /* 0x800000110303a210 */ /* 0x000fe40007ffe0ff */
[----:B------:R-:W-:Y:S01]  /*0910*/  IABS R15, R22 ;  /* 0x00000016000f7213 */ /* 0x000fe20000000000 */
[----:B------:R-:W-:Y:S01]  /*0920*/  IMAD R9, R9, R13, R10 ;  /* 0x0000000d09097224 */ /* 0x000fe200078e020a */
[----:B------:R-:W-:-:S02]  /*0930*/  ISETP.GT.U32.AND P2, PT, R17, R3, PT ;  /* 0x000000031100720c */ /* 0x000fc40003f44070 */
[----:B------:R-:W-:Y:S01]  /*0940*/  IABS R11, R20 ;  /* 0x00000014000b7213 */ /* 0x000fe20000000000 */
[----:B------:R-:W-:Y:S01]  /*0950*/  IMAD.HI.U32 R10, R2, R15, RZ ;  /* 0x0000000f020a7227 */ /* 0x000fe200078e00ff */
[----:B------:R-:W-:Y:S02]  /*0960*/  LOP3.LUT R23, R4, 0x60, R7, 0xfe, !PT ;  /* 0x0000006004177812 */ /* 0x000fe400078efe07 */
[----:B------:R-:W-:Y:S01]  /*0970*/  @!P4 IADD3 R6, R6, -R17, RZ ;  /* 0x800000110606c210 */ /* 0x000fe20007ffe0ff */
[----:B------:R-:W-:Y:S01]  /*0980*/  IMAD.HI.U32 R8, R2, R11, RZ ;  /* 0x0000000b02087227 */ /* 0x000fe200078e00ff */
[----:B------:R-:W-:Y:S02]  /*0990*/  ISETP.GE.AND P0, PT, R12, RZ, PT ;  /* 0x000000ff0c00720c */ /* 0x000fe40003f06270 */
[----:B------:R-:W-:Y:S01]  /*09a0*/  IABS R12, R23 ;  /* 0x00000017000c7213 */ /* 0x000fe20000000000 */
[-C--:B------:R-:W-:Y:S01]  /*09b0*/  IMAD R10, R10, R13.reuse, R15 ;  /* 0x0000000d0a0a7224 */ /* 0x080fe200078e020f */
[----:B------:R-:W-:Y:S01]  /*09c0*/  ISETP.GT.U32.AND P5, PT, R17, R6, PT ;  /* 0x000000061100720c */ /* 0x000fe20003fa4070 */
[----:B------:R-:W-:Y:S01]  /*09d0*/  IMAD R8, R8, R13, R11 ;  /* 0x0000000d08087224 */ /* 0x000fe200078e020b */
[----:B------:R-:W-:Y:S01]  /*09e0*/  @!P2 IADD3 R3, R3, -R17, RZ ;  /* 0x800000110303a210 */ /* 0x000fe20007ffe0ff */
[----:B------:R-:W-:Y:S01]  /*09f0*/  IMAD.HI.U32 R11, R2, R12, RZ ;  /* 0x0000000c020b7227 */ /* 0x000fe200078e00ff */
[----:B------:R-:W-:-:S02]  /*0a00*/  ISETP.GT.U32.AND P2, PT, R17, R10, PT ;  /* 0x0000000a1100720c */ /* 0x000fc40003f44070 */
[----:B------:R-:W-:Y:S01]  /*0a10*/  ISETP.GT.U32.AND P3, PT, R17, R5, PT ;  /* 0x000000051100720c */ /* 0x000fe20003f64070 */
[----:B------:R-:W-:Y:S01]  /*0a20*/  IMAD R11, R11, R13, R12 ;  /* 0x0000000d0b0b7224 */ /* 0x000fe200078e020c */
[----:B------:R-:W-:Y:S02]  /*0a30*/  ISETP.GT.U32.AND P1, PT, R17, R8, PT ;  /* 0x000000081100720c */ /* 0x000fe40003f24070 */
[----:B------:R-:W-:Y:S02]  /*0a40*/  @!P0 IADD3 R3, -R3, RZ, RZ ;  /* 0x000000ff03038210 */ /* 0x000fe40007ffe1ff */
[----:B------:R-:W-:Y:S02]  /*0a50*/  LOP3.LUT R231, R4, R231, RZ, 0xfc, !PT ;  /* 0x000000e704e77212 */ /* 0x000fe400078efcff */
[----:B------:R-:W-:Y:S02]  /*0a60*/  @!P5 IADD3 R6, R6, -R17, RZ ;  /* 0x800000110606d210 */ /* 0x000fe40007ffe0ff */
[----:B------:R-:W-:-:S02]  /*0a70*/  ISETP.GT.U32.AND P5, PT, R17, R11, PT ;  /* 0x0000000b1100720c */ /* 0x000fc40003fa4070 */
[-C--:B------:R-:W-:Y:S02]  /*0a80*/  @!P2 IADD3 R10, R10, -R17.reuse, RZ ;  /* 0x800000110a0aa210 */ /* 0x080fe40007ffe0ff */
[----:B------:R-:W-:Y:S02]  /*0a90*/  LOP3.LUT R4, R4, 0x70, R7, 0xfe, !PT ;  /* 0x0000007004047812 */ /* 0x000fe400078efe07 */
[----:B------:R-:W-:Y:S02]  /*0aa0*/  ISETP.GT.U32.AND P0, PT, R17, R10, PT ;  /* 0x0000000a1100720c */ /* 0x000fe40003f04070 */
[----:B------:R-:W-:Y:S02]  /*0ab0*/  IABS R15, R4 ;  /* 0x00000004000f7213 */ /* 0x000fe40000000000 */
[----:B------:R-:W-:Y:S02]  /*0ac0*/  @!P3 IADD3 R5, R5, -R17, RZ ;  /* 0x800000110505b210 */ /* 0x000fe40007ffe0ff */
[----:B------:R-:W-:Y:S01]  /*0ad0*/  ISETP.GT.U32.AND P3, PT, R17, R9, PT ;  /* 0x000000091100720c */ /* 0x000fe20003f64070 */
[----:B------:R-:W-:Y:S01]  /*0ae0*/  IMAD.HI.U32 R2, R2, R15, RZ ;  /* 0x0000000f02027227 */ /* 0x000fe200078e00ff */
[----:B------:R-:W-:-:S02]  /*0af0*/  @!P5 IADD3 R11, R11, -R17, RZ ;  /* 0x800000110b0bd210 */ /* 0x000fc40007ffe0ff */
[C---:B------:R-:W-:Y:S02]  /*0b00*/  ISETP.GT.U32.AND P4, PT, R17.reuse, R5, PT ;  /* 0x000000051100720c */ /* 0x040fe40003f84070 */
[C---:B------:R-:W-:Y:S02]  /*0b10*/  ISETP.GT.U32.AND P5, PT, R17.reuse, R11, PT ;  /* 0x0000000b1100720c */ /* 0x040fe40003fa4070 */
[-C--:B------:R-:W-:Y:S02]  /*0b20*/  @!P1 IADD3 R8, R8, -R17.reuse, RZ ;  /* 0x8000001108089210 */ /* 0x080fe40007ffe0ff */
[----:B------:R-:W-:Y:S02]  /*0b30*/  @!P0 IADD3 R10, R10, -R17, RZ ;  /* 0x800000110a0a8210 */ /* 0x000fe40007ffe0ff */
[----:B------:R-:W-:Y:S01]  /*0b40*/  ISETP.GE.AND P0, PT, R4, RZ, PT ;  /* 0x000000ff0400720c */ /* 0x000fe20003f06270 */
[----:B------:R-:W-:Y:S01]  /*0b50*/  IMAD R4, R2, R13, R15 ;  /* 0x0000000d02047224 */ /* 0x000fe200078e020f */
[----:B------:R-:W-:-:S02]  /*0b60*/  ISETP.GT.U32.AND P6, PT, R17, R8, PT ;  /* 0x000000081100720c */ /* 0x000fc40003fc4070 */
[-C--:B------:R-:W-:Y:S02]  /*0b70*/  @!P3 IADD3 R9, R9, -R17.reuse, RZ ;  /* 0x800000110909b210 */ /* 0x080fe40007ffe0ff */
[----:B------:R-:W-:Y:S02]  /*0b80*/  SHF.L.U32 R25, R14, 0x7, RZ ;  /* 0x000000070e197819 */ /* 0x000fe400000006ff */
[-C--:B------:R-:W-:Y:S02]  /*0b90*/  @!P5 IADD3 R11, R11, -R17.reuse, RZ ;  /* 0x800000110b0bd210 */ /* 0x080fe40007ffe0ff */
[----:B------:R-:W-:Y:S01]  /*0ba0*/  ISETP.GT.U32.AND P5, PT, R17, R4, PT ;  /* 0x000000041100720c */ /* 0x000fe20003fa4070 */
[----:B------:R1:W-:Y:S01]  /*0bb0*/  STL [R1+0x54], R25 ;  /* 0x0000541901007387 */ /* 0x0003e20000100800 */
[----:B------:R-:W-:Y:S02]  /*0bc0*/  SHF.R.S32.HI R14, RZ, 0x18, R14 ;  /* 0x00000018ff0e7819 */ /* 0x000fe4000001140e */
[----:B------:R-:W-:-:S02]  /*0bd0*/  @!P4 IADD3 R5, R5, -R17, RZ ;  /* 0x800000110505c210 */ /* 0x000fc40007ffe0ff */
[----:B------:R-:W-:Y:S02]  /*0be0*/  ISETP.GT.U32.AND P4, PT, R17, R9, PT ;  /* 0x000000091100720c */ /* 0x000fe40003f84070 */
[----:B------:R-:W-:Y:S02]  /*0bf0*/  ISETP.GE.AND P3, PT, R19, RZ, PT ;  /* 0x000000ff1300720c */ /* 0x000fe40003f66270 */
[----:B------:R-:W-:Y:S02]  /*0c00*/  ISETP.GE.AND P2, PT, R21, RZ, PT ;  /* 0x000000ff1500720c */ /* 0x000fe40003f46270 */
[----:B------:R-:W-:Y:S02]  /*0c10*/  SGXT R2, R14, 0x1 ;  /* 0x000000010e02781a */ /* 0x000fe40000000200 */
[C---:B------:R-:W-:Y:S02]  /*0c20*/  LOP3.LUT R19, R25.reuse, R7, RZ, 0xfc, !PT ;  /* 0x0000000719137212 */ /* 0x040fe400078efcff */
[----:B------:R-:W-:-:S02]  /*0c30*/  LOP3.LUT R24, R25, 0x30, R7, 0xfe, !PT ;  /* 0x0000003019187812 */ /* 0x000fc400078efe07 */
[C-C-:B------:R-:W-:Y:S02]  /*0c40*/  LOP3.LUT R21, R25.reuse, 0x20, R7.reuse, 0xfe, !PT ;  /* 0x0000002019157812 */ /* 0x140fe400078efe07 */
[----:B------:R-:W-:Y:S02]  /*0c50*/  @!P6 IADD3 R8, R8, -R17, RZ ;  /* 0x800000110808e210 */ /* 0x000fe40007ffe0ff */
[----:B------:R-:W-:Y:S02]  /*0c60*/  ISETP.GE.AND P6, PT, R20, RZ, PT ;  /* 0x000000ff1400720c */ /* 0x000fe40003fc6270 */
[----:B------:R-:W-:Y:S02]  /*0c70*/  LOP3.LUT R20, R25, 0x10, R7, 0xfe, !PT ;  /* 0x0000001019147812 */ /* 0x000fe400078efe07 */
[C---:B------:R-:W-:Y:S02]  /*0c80*/  LEA.HI R12, R2.reuse, R19, RZ, 0x7 ;  /* 0x00000013020c7211 */ /* 0x040fe400078f38ff */
[----:B------:R-:W-:-:S02]  /*0c90*/  LEA.HI R15, R2, R24, RZ, 0x7 ;  /* 0x00000018020f7211 */ /* 0x000fc400078f38ff */
[----:B------:R-:W-:Y:S02]  /*0ca0*/  LEA.HI R14, R2, R21, RZ, 0x7 ;  /* 0x00000015020e7211 */ /* 0x000fe400078f38ff */
[----:B------:R-:W-:Y:S02]  /*0cb0*/  @!P5 IADD3 R4, R4, -R17, RZ ;  /* 0x800000110404d210 */ /* 0x000fe40007ffe0ff */
[----:B------:R-:W-:Y:S02]  /*0cc0*/  LEA.HI R13, R2, R20, RZ, 0x7 ;  /* 0x00000014020d7211 */ /* 0x000fe400078f38ff */
[----:B------:R-:W-:Y:S02]  /*0cd0*/  LOP3.LUT R12, R12, 0xffffff80, RZ, 0xc0, !PT ;  /* 0xffffff800c0c7812 */ /* 0x000fe400078ec0ff */
[----:B------:R-:W-:Y:S02]  /*0ce0*/  LOP3.LUT R15, R15, 0xffffff80, RZ, 0xc0, !PT ;  /* 0xffffff800f0f7812 */ /* 0x000fe400078ec0ff */
[----:B------:R-:W-:-:S02]  /*0cf0*/  LOP3.LUT R14, R14, 0xffffff80, RZ, 0xc0, !PT ;  /* 0xffffff800e0e7812 */ /* 0x000fc400078ec0ff */
[----:B------:R-:W-:Y:S02]  /*0d00*/  ISETP.GT.U32.AND P5, PT, R17, R4, PT ;  /* 0x000000041100720c */ /* 0x000fe40003fa4070 */
[----:B------:R-:W-:Y:S02]  /*0d10*/  ISETP.GE.AND P1, PT, R18, RZ, PT ;  /* 0x000000ff1200720c */ /* 0x000fe40003f26270 */
[----:B------:R-:W-:Y:S02]  /*0d20*/  @!P4 IADD3 R9, R9, -R17, RZ ;  /* 0x800000110909c210 */ /* 0x000fe40007ffe0ff */
[----:B------:R-:W-:Y:S02]  /*0d30*/  ISETP.GE.AND P4, PT, R22, RZ, PT ;  /* 0x000000ff1600720c */ /* 0x000fe40003f86270 */
[----:B------:R-:W-:Y:S02]  /*0d40*/  LOP3.LUT R13, R13, 0xffffff80, RZ, 0xc0, !PT ;  /* 0xffffff800d0d7812 */ /* 0x000fe400078ec0ff */
[----:B------:R-:W-:-:S02]  /*0d50*/  IADD3 R18, R19, -R12, RZ ;  /* 0x8000000c13127210 */ /* 0x000fc40007ffe0ff */
[----:B------:R-:W-:Y:S02]  /*0d60*/  IADD3 R24, R24, -R15, RZ ;  /* 0x8000000f18187210 */ /* 0x000fe40007ffe0ff */
[----:B------:R-:W-:Y:S02]  /*0d70*/  IADD3 R22, R21, -R14, RZ ;  /* 0x8000000e15167210 */ /* 0x000fe40007ffe0ff */
[C-C-:B------:R-:W-:Y:S02]  /*0d80*/  LOP3.LUT R15, R25.reuse, 0x40, R7.reuse, 0xfe, !PT ;  /* 0x00000040190f7812 */ /* 0x140fe400078efe07 */
[C-C-:B------:R-:W-:Y:S02]  /*0d90*/  LOP3.LUT R28, R25.reuse, 0x50, R7.reuse, 0xfe, !PT ;  /* 0x00000050191c7812 */ /* 0x140fe400078efe07 */
[C-C-:B------:R-:W-:Y:S02]  /*0da0*/  LOP3.LUT R19, R25.reuse, 0x60, R7.reuse, 0xfe, !PT ;  /* 0x0000006019137812 */ /* 0x140fe400078efe07 */
[----:B------:R-:W-:-:S02]  /*0db0*/  LOP3.LUT R21, R25, 0x70, R7, 0xfe, !PT ;  /* 0x0000007019157812 */ /* 0x000fc400078efe07 */
[----:B------:R-:W-:Y:S02]  /*0dc0*/  IADD3 R20, R20, -R13, RZ ;  /* 0x8000000d14147210 */ /* 0x000fe40007ffe0ff */
[C---:B------:R-:W-:Y:S02]  /*0dd0*/  LEA.HI R12, R2.reuse, R15, RZ, 0x7 ;  /* 0x0000000f020c7211 */ /* 0x040fe400078f38ff */
[C---:B------:R-:W-:Y:S02]  /*0de0*/  LEA.HI R13, R2.reuse, R28, RZ, 0x7 ;  /* 0x0000001c020d7211 */ /* 0x040fe400078f38ff */
[C---:B------:R-:W-:Y:S02]  /*0df0*/  LEA.HI R14, R2.reuse, R19, RZ, 0x7 ;  /* 0x00000013020e7211 */ /* 0x040fe400078f38ff */
[----:B------:R-:W-:Y:S02]  /*0e00*/  LEA.HI R2, R2, R21, RZ, 0x7 ;  /* 0x0000001502027211 */ /* 0x000fe400078f38ff */
[----:B------:R-:W-:-:S02]  /*0e10*/  @!P5 IADD3 R4, R4, -R17, RZ ;  /* 0x800000110404d210 */ /* 0x000fc40007ffe0ff */
[----:B------:R-:W-:Y:S02]  /*0e20*/  LOP3.LUT R2, R2, 0xffffff80, RZ, 0xc0, !PT ;  /* 0xffffff8002027812 */ /* 0x000fe400078ec0ff */
[----:B------:R-:W-:Y:S02]  /*0e30*/  ISETP.NE.AND P5, PT, R0, RZ, PT ;  /* 0x000000ff0000720c */ /* 0x000fe40003fa5270 */
[----:B------:R-:W-:Y:S02]  /*0e40*/  IADD3 R32, R21, -R2, RZ ;  /* 0x8000000215207210 */ /* 0x000fe40007ffe0ff */
[----:B------:R-:W-:Y:S02]  /*0e50*/  LOP3.LUT R2, RZ, R0, RZ, 0x33, !PT ;  /* 0x00000000ff027212 */ /* 0x000fe400078e33ff */
[----:B------:R-:W-:Y:S02]  /*0e60*/  @!P0 IADD3 R4, -R4, RZ, RZ ;  /* 0x000000ff04048210 */ /* 0x000fe40007ffe1ff */
[----:B------:R-:W-:-:S02]  /*0e70*/  SHF.L.U32 R0, R16, 0x2, RZ ;  /* 0x0000000210007819 */ /* 0x000fc400000006ff */
[----:B------:R-:W-:Y:S02]  /*0e80*/  @!P1 IADD3 R5, -R5, RZ, RZ ;  /* 0x000000ff05059210 */ /* 0x000fe40007ffe1ff */
[----:B------:R-:W-:Y:S02]  /*0e90*/  ISETP.GE.AND P1, PT, R23, RZ, PT ;  /* 0x000000ff1700720c */ /* 0x000fe40003f26270 */
[C---:B------:R-:W-:Y:S02]  /*0ea0*/  SEL R36, R2.reuse, R3, !P5 ;  /* 0x0000000302247207 */ /* 0x040fe40006800000 */
[----:B------:R-:W-:Y:S02]  /*0eb0*/  SEL R16, R2, R4, !P5 ;  /* 0x0000000402107207 */ /* 0x000fe40006800000 */
[----:B------:R-:W-:Y:S02]  /*0ec0*/  @!P3 IADD3 R6, -R6, RZ, RZ ;  /* 0x000000ff0606b210 */ /* 0x000fe40007ffe1ff */
[----:B------:R-:W-:-:S02]  /*0ed0*/  @!P6 IADD3 R8, -R8, RZ, RZ ;  /* 0x000000ff0808e210 */ /* 0x000fc40007ffe1ff */
[----:B------:R-:W-:Y:S02]  /*0ee0*/  LOP3.LUT R3, R0, 0x1c, RZ, 0xc0, !PT ;  /* 0x0000001c00037812 */ /* 0x000fe400078ec0ff */
[----:B------:R-:W-:Y:S02]  /*0ef0*/  LOP3.LUT R4, R7, 0x20, RZ, 0xfc, !PT ;  /* 0x0000002007047812 */ /* 0x000fe400078efcff */
[----:B------:R-:W-:Y:S01]  /*0f00*/  LOP3.LUT R14, R14, 0xffffff80, RZ, 0xc0, !PT ;  /* 0xffffff800e0e7812 */ /* 0x000fe200078ec0ff */
[--C-:B------:R-:W-:Y:S01]  /*0f10*/  IMAD R18, R18, 0xb0, R3.reuse ;  /* 0x000000b012127824 */ /* 0x100fe200078e0203 */
[----:B------:R-:W-:Y:S01]  /*0f20*/  SEL R40, R2, R6, !P5 ;  /* 0x0000000602287207 */ /* 0x000fe20006800000 */
[--C-:B------:R-:W-:Y:S01]  /*0f30*/  IMAD R23, R20, 0xb0, R3.reuse ;  /* 0x000000b014177824 */ /* 0x100fe200078e0203 */
[----:B------:R-:W-:Y:S01]  /*0f40*/  SEL R42, R2, R8, !P5 ;  /* 0x00000008022a7207 */ /* 0x000fe20006800000 */
[--C-:B-1----:R-:W-:Y:S01]  /*0f50*/  IMAD R25, R22, 0xb0, R3.reuse ;  /* 0x000000b016197824 */ /* 0x102fe200078e0203 */
[----:B------:R-:W-:Y:S01]  /*0f60*/  LEA R4, R4, R3, 0x5 ;  /* 0x0000000304047211 */ /* 0x000fe200078e28ff */
[--C-:B------:R-:W-:Y:S01]  /*0f70*/  IMAD R27, R24, 0xb0, R3.reuse ;  /* 0x000000b0181b7824 */ /* 0x100fe200078e0203 */
[----:B------:R-:W-:Y:S01]  /*0f80*/  LOP3.LUT R12, R12, 0xffffff80, RZ, 0xc0, !PT ;  /* 0xffffff800c0c7812 */ /* 0x000fe200078ec0ff */
[----:B------:R-:W-:Y:S01]  /*0f90*/  IMAD R34, R32, 0xb0, R3 ;  /* 0x000000b020227824 */ /* 0x000fe200078e0203 */
[----:B------:R-:W-:-:S02]  /*0fa0*/  @!P4 IADD3 R10, -R10, RZ, RZ ;  /* 0x000000ff0a0ac210 */ /* 0x000fc40007ffe1ff */
[C---:B------:R-:W-:Y:S02]  /*0fb0*/  LOP3.LUT R6, R7.reuse, 0x30, RZ, 0xfc, !PT ;  /* 0x0000003007067812 */ /* 0x040fe400078efcff */
[----:B------:R-:W-:Y:S02]  /*0fc0*/  LOP3.LUT R8, R7, 0x40, RZ, 0xfc, !PT ;  /* 0x0000004007087812 */ /* 0x000fe400078efcff */
[----:B------:R-:W-:Y:S02]  /*0fd0*/  IADD3 R30, R19, -R14, RZ ;  /* 0x8000000e131e7210 */ /* 0x000fe40007ffe0ff */
[----:B------:R-:W-:Y:S02]  /*0fe0*/  MOV R19, 0x4 ;  /* 0x0000000400137802 */ /* 0x000fe40000000f00 */
[----:B------:R-:W-:Y:S01]  /*0ff0*/  SHF.L.U32 R238, R4, 0x2, RZ ;  /* 0x0000000204ee7819 */ /* 0x000fe200000006ff */
[----:B------:R-:W-:Y:S01]  /*1000*/  IMAD R4, R36, 0xb0, R3 ;  /* 0x000000b024047824 */ /* 0x000fe200078e0203 */
[----:B------:R-:W-:Y:S01]  /*1010*/  IADD3 R26, R15, -R12, RZ ;  /* 0x8000000c0f1a7210 */ /* 0x000fe20007ffe0ff */
[----:B------:R-:W-:Y:S01]  /*1020*/  IMAD.WIDE R20, R18, R19, c[0x0][0x168] ;  /* 0x00005a0012147625 */ /* 0x000fe200078e0213 */
[C---:B------:R-:W-:Y:S01]  /*1030*/  SEL R38, R2.reuse, R5, !P5 ;  /* 0x0000000502267207 */ /* 0x040fe20006800000 */
[----:B------:R-:W-:Y:S01]  /*1040*/  CS2R R36, SRZ ;  /* 0x0000000000247805 */ /* 0x000fe2000001ff00 */
[----:B------:R-:W-:Y:S01]  /*1050*/  SEL R46, R2, R10, !P5 ;  /* 0x0000000a022e7207 */ /* 0x000fe20006800000 */
[----:B------:R-:W-:Y:S01]  /*1060*/  IMAD.WIDE R4, R4, R19, c[0x0][0x160] ;  /* 0x0000580004047625 */ /* 0x000fe200078e0213 */
[----:B------:R-:W-:-:S02]  /*1070*/  LEA R6, R6, R3, 0x5 ;  /* 0x0000000306067211 */ /* 0x000fc400078e28ff */
[----:B------:R-:W-:Y:S01]  /*1080*/  LEA R8, R8, R3, 0x5 ;  /* 0x0000000308087211 */ /* 0x000fe200078e28ff */
[--C-:B------:R-:W-:Y:S01]  /*1090*/  IMAD R18, R16, 0xb0, R3.reuse ;  /* 0x000000b010127824 */ /* 0x100fe200078e0203 */
[----:B------:R-:W-:Y:S01]  /*10a0*/  @!P2 IADD3 R9, -R9, RZ, RZ ;  /* 0x000000ff0909a210 */ /* 0x000fe20007ffe1ff */
[--C-:B------:R-:W-:Y:S01]  /*10b0*/  IMAD R29, R26, 0xb0, R3.reuse ;  /* 0x000000b01a1d7824 */ /* 0x100fe200078e0203 */
[C---:B------:R-:W-:Y:S01]  /*10c0*/  LOP3.LUT R10, R7.reuse, 0x50, RZ, 0xfc, !PT ;  /* 0x00000050070a7812 */ /* 0x040fe200078efcff */
[--C-:B------:R-:W-:Y:S01]  /*10d0*/  IMAD R33, R30, 0xb0, R3.reuse ;  /* 0x000000b01e217824 */ /* 0x100fe200078e0203 */
[----:B------:R-:W-:Y:S01]  /*10e0*/  LOP3.LUT R12, R7, 0x60, RZ, 0xfc, !PT ;  /* 0x00000060070c7812 */ /* 0x000fe200078efcff */
[----:B------:R-:W-:Y:S01]  /*10f0*/  IMAD.WIDE R22, R23, R19, c[0x0][0x168] ;  /* 0x00005a0017167625 */ /* 0x000fe200078e0213 */
[----:B------:R-:W-:Y:S02]  /*1100*/  @!P1 IADD3 R11, -R11, RZ, RZ ;  /* 0x000000ff0b0b9210 */ /* 0x000fe40007ffe1ff */
[----:B------:R-:W-:Y:S01]  /*1110*/  SHF.L.U32 R237, R6, 0x2, RZ ;  /* 0x0000000206ed7819 */ /* 0x000fe200000006ff */
[--C-:B------:R-:W-:Y:S01]  /*1120*/  IMAD R6, R38, 0xb0, R3.reuse ;  /* 0x000000b026067824 */ /* 0x100fe200078e0203 */
[----:B------:R-:W-:Y:S01]  /*1130*/  SHF.L.U32 R236, R8, 0x2, RZ ;  /* 0x0000000208ec7819 */ /* 0x000fe200000006ff */
[----:B------:R-:W-:Y:S01]  /*1140*/  IMAD R8, R40, 0xb0, R3 ;  /* 0x000000b028087824 */ /* 0x000fe200078e0203 */
[----:B------:R-:W-:Y:S01]  /*1150*/  SEL R44, R2, R9, !P5 ;  /* 0x00000009022c7207 */ /* 0x000fe20006800000 */
[----:B------:R-:W-:Y:S01]  /*1160*/  IMAD.WIDE R24, R25, R19, c[0x0][0x168] ;  /* 0x00005a0019187625 */ /* 0x000fe200078e0213 */
[-C--:B------:R-:W-:Y:S01]  /*1170*/  LEA R10, R10, R3.reuse, 0x5 ;  /* 0x000000030a0a7211 */ /* 0x080fe200078e28ff */
[----:B------:R-:W-:Y:S01]  /*1180*/  CS2R R40, SRZ ;  /* 0x0000000000287805 */ /* 0x000fe2000001ff00 */
[----:B------:R-:W-:Y:S01]  /*1190*/  LEA R12, R12, R3, 0x5 ;  /* 0x000000030c0c7211 */ /* 0x000fe200078e28ff */
[----:B------:R-:W-:Y:S01]  /*11a0*/  IMAD.WIDE R8, R8, R19, c[0x0][0x160] ;  /* 0x0000580008087625 */ /* 0x000fe200078e0213 */
[----:B------:R-:W-:Y:S01]  /*11b0*/  LOP3.LUT R14, R7, 0x70, RZ, 0xfc, !PT ;  /* 0x00000070070e7812 */ /* 0x000fe200078efcff */
[----:B------:R-:W-:Y:S01]  /*11c0*/  CS2R R38, SRZ ;  /* 0x0000000000267805 */ /* 0x000fe2000001ff00 */
[----:B------:R-:W-:Y:S01]  /*11d0*/  SEL R48, R2, R11, !P5 ;  /* 0x0000000b02307207 */ /* 0x000fe20006800000 */
[----:B------:R-:W-:Y:S01]  /*11e0*/  IMAD.WIDE R26, R27, R19, c[0x0][0x168] ;  /* 0x00005a001b1a7625 */ /* 0x000fe200078e0213 */
[----:B------:R-:W-:-:S02]  /*11f0*/  LOP3.LUT R2, R7, 0x10, RZ, 0xfc, !PT ;  /* 0x0000001007027812 */ /* 0x000fc400078efcff */
[----:B------:R-:W-:Y:S01]  /*1200*/  LEA R240, R7, R3, 0x5 ;  /* 0x0000000307f07211 */ /* 0x000fe200078e28ff */
[-C--:B------:R-:W-:Y:S01]  /*1210*/  IMAD.WIDE R6, R6, R19.reuse, c[0x0][0x160] ;  /* 0x0000580006067625 */ /* 0x080fe200078e0213 */
[----:B------:R-:W-:Y:S02]  /*1220*/  LOP3.LUT R13, R13, 0xffffff80, RZ, 0xc0, !PT ;  /* 0xffffff800d0d7812 */ /* 0x000fe400078ec0ff */
[----:B------:R-:W-:Y:S01]  /*1230*/  SHF.L.U32 R235, R10, 0x2, RZ ;  /* 0x000000020aeb7819 */ /* 0x000fe200000006ff */
[--C-:B------:R-:W-:Y:S01]  /*1240*/  IMAD R10, R42, 0xb0, R3.reuse ;  /* 0x000000b02a0a7824 */ /* 0x100fe200078e0203 */
[----:B------:R-:W-:Y:S01]  /*1250*/  SHF.L.U32 R234, R12, 0x2, RZ ;  /* 0x000000020cea7819 */ /* 0x000fe200000006ff */
[--C-:B------:R-:W-:Y:S01]  /*1260*/  IMAD R12, R44, 0xb0, R3.reuse ;  /* 0x000000b02c0c7824 */ /* 0x100fe200078e0203 */
[----:B------:R-:W-:Y:S01]  /*1270*/  IADD3 R242, P1, R4, 0x100, RZ ;  /* 0x0000010004f27810 */ /* 0x000fe20007f3e0ff */
[----:B------:R-:W-:Y:S01]  /*1280*/  IMAD.WIDE R10, R10, R19, c[0x0][0x160] ;  /* 0x000058000a0a7625 */ /* 0x000fe200078e0213 */
[----:B------:R-:W-:Y:S01]  /*1290*/  LEA R14, R14, R3, 0x5 ;  /* 0x000000030e0e7211 */ /* 0x000fe200078e28ff */
[----:B------:R-:W-:Y:S01]  /*12a0*/  CS2R R44, SRZ ;  /* 0x00000000002c7805 */ /* 0x000fe2000001ff00 */
[----:B------:R-:W-:Y:S01]  /*12b0*/  IADD3 R28, R28, -R13, RZ ;  /* 0x8000000d1c1c7210 */ /* 0x000fe20007ffe0ff */
[----:B------:R-:W-:Y:S01]  /*12c0*/  IMAD.WIDE R12, R12, R19, c[0x0][0x160] ;  /* 0x000058000c0c7625 */ /* 0x000fe200078e0213 */
[----:B------:R-:W-:Y:S01]  /*12d0*/  IADD3.X R241, RZ, R5, RZ, P1, !PT ;  /* 0x00000005fff17210 */ /* 0x000fe20000ffe4ff */
[----:B------:R-:W-:Y:S01]  /*12e0*/  CS2R R42, SRZ ;  /* 0x00000000002a7805 */ /* 0x000fe2000001ff00 */
[----:B------:R-:W-:Y:S01]  /*12f0*/  SHF.L.U32 R233, R14, 0x2, RZ ;  /* 0x000000020ee97819 */ /* 0x000fe200000006ff */
[--C-:B------:R-:W-:Y:S01]  /*1300*/  IMAD R14, R46, 0xb0, R3.reuse ;  /* 0x000000b02e0e7824 */ /* 0x100fe200078e0203 */
[----:B------:R-:W-:Y:S01]  /*1310*/  IADD3 R244, P0, R6, 0x100, RZ ;  /* 0x0000010006f47810 */ /* 0x000fe20007f1e0ff */
[--C-:B------:R-:W-:Y:S01]  /*1320*/  IMAD R17, R48, 0xb0, R3.reuse ;  /* 0x000000b030117824 */ /* 0x100fe200078e0203 */
[----:B------:R-:W-:Y:S01]  /*1330*/  IADD3 R246, P1, R8, 0x100, RZ ;  /* 0x0000010008f67810 */ /* 0x000fe20007f3e0ff */
[----:B------:R-:W-:Y:S01]  /*1340*/  IMAD R31, R28, 0xb0, R3 ;  /* 0x000000b01c1f7824 */ /* 0x000fe200078e0203 */
[----:B------:R-:W-:Y:S01]  /*1350*/  IADD3.X R243, RZ, R7, RZ, P0, !PT ;  /* 0x00000007fff37210 */ /* 0x000fe200007fe4ff */
[----:B------:R-:W-:Y:S01]  /*1360*/  IMAD.WIDE R14, R14, R19, c[0x0][0x160] ;  /* 0x000058000e0e7625 */ /* 0x000fe200078e0213 */
[----:B------:R-:W-:Y:S01]  /*1370*/  IADD3.X R245, RZ, R9, RZ, P1, !PT ;  /* 0x00000009fff57210 */ /* 0x000fe20000ffe4ff */
[----:B------:R-:W-:Y:S01]  /*1380*/  CS2R R46, SRZ ;  /* 0x00000000002e7805 */ /* 0x000fe2000001ff00 */
[----:B------:R-:W-:Y:S01]  /*1390*/  IADD3 R248, P0, R10, 0x100, RZ ;  /* 0x000001000af87810 */ /* 0x000fe20007f1e0ff */
[----:B------:R-:W-:Y:S01]  /*13a0*/  IMAD.WIDE R16, R17, R19, c[0x0][0x160] ;  /* 0x0000580011107625 */ /* 0x000fe200078e0213 */
[----:B------:R-:W-:Y:S01]  /*13b0*/  IADD3 R250, P1, R12, 0x100, RZ ;  /* 0x000001000cfa7810 */ /* 0x000fe20007f3e0ff */
[----:B------:R-:W-:Y:S01]  /*13c0*/  CS2R R48, SRZ ;  /* 0x0000000000307805 */ /* 0x000fe2000001ff00 */
[----:B------:R-:W-:Y:S01]  /*13d0*/  IADD3.X R247, RZ, R11, RZ, P0, !PT ;  /* 0x0000000bfff77210 */ /* 0x000fe200007fe4ff */
[----:B------:R-:W-:Y:S01]  /*13e0*/  IMAD.WIDE R28, R29, R19, c[0x0][0x168] ;  /* 0x00005a001d1c7625 */ /* 0x000fe200078e0213 */
[----:B------:R-:W-:-:S02]  /*13f0*/  IADD3.X R249, RZ, R13, RZ, P1, !PT ;  /* 0x0000000dfff97210 */ /* 0x000fc40000ffe4ff */
[----:B------:R-:W-:Y:S01]  /*1400*/  LEA R2, R2, R3, 0x5 ;  /* 0x0000000302027211 */ /* 0x000fe200078e28ff */
[-C--:B------:R-:W-:Y:S01]  /*1410*/  IMAD.WIDE R30, R31, R19.reuse, c[0x0][0x168] ;  /* 0x00005a001f1e7625 */ /* 0x080fe200078e0213 */
[----:B------:R-:W-:Y:S02]  /*1420*/  IADD3 R252, P0, R14, 0x100, RZ ;  /* 0x000001000efc7810 */ /* 0x000fe40007f1e0ff */
[----:B------:R-:W-:Y:S01]  /*1430*/  IADD3 R0, P1, R16, 0x100, RZ ;  /* 0x0000010010007810 */ /* 0x000fe20007f3e0ff */
[----:B------:R-:W-:Y:S01]  /*1440*/  IMAD.WIDE R32, R33, R19, c[0x0][0x168] ;  /* 0x00005a0021207625 */ /* 0x000fe200078e0213 */
[----:B------:R-:W-:Y:S02]  /*1450*/  SHF.L.U32 R239, R2, 0x2, RZ ;  /* 0x0000000202ef7819 */ /* 0x000fe400000006ff */
[----:B------:R-:W-:Y:S01]  /*1460*/  IADD3.X R251, RZ, R15, RZ, P0, !PT ;  /* 0x0000000ffffb7210 */ /* 0x000fe200007fe4ff */
[-C--:B------:R-:W-:Y:S01]  /*1470*/  IMAD.WIDE R34, R34, R19.reuse, c[0x0][0x168] ;  /* 0x00005a0022227625 */ /* 0x080fe200078e0213 */
[----:B------:R-:W-:Y:S01]  /*1480*/  SHF.L.U32 R240, R240, 0x2, RZ ;  /* 0x00000002f0f07819 */ /* 0x000fe200000006ff */
[----:B------:R1:W-:Y:S01]  /*1490*/  STL [R1+0x4], R0 ;  /* 0x0000040001007387 */ /* 0x0003e20000100800 */
[----:B------:R-:W-:Y:S01]  /*14a0*/  IADD3 R3, -R3, 0x70, RZ ;  /* 0x0000007003037810 */ /* 0x000fe20007ffe1ff */
[----:B------:R-:W-:-:S02]  /*14b0*/  IMAD.WIDE R18, R18, R19, c[0x0][0x160] ;  /* 0x0000580012127625 */ /* 0x000fc400078e0213 */
[----:B------:R2:W-:Y:S03]  /*14c0*/  LDGSTS.E.BYPASS.128 [R240], [R4.64] ;  /* 0x0000000004f07fae */ /* 0x0005e6000b901c48 */
[----:B------:R-:W-:Y:S01]  /*14d0*/  IADD3 R2, P0, R18, 0x100, RZ ;  /* 0x0000010012027810 */ /* 0x000fe20007f1e0ff */
[----:B------:R2:W-:Y:S01]  /*14e0*/  LDGSTS.E.BYPASS.128 [R239], [R6.64] ;  /* 0x0000000006ef7fae */ /* 0x0005e2000b901c48 */
[----:B-1----:R-:W-:-:S03]  /*14f0*/  IADD3.X R0, RZ, R17, RZ, P1, !PT ;  /* 0x00000011ff007210 */ /* 0x002fc60000ffe4ff */
[----:B------:R1:W-:Y:S04]  /*1500*/  STL [R1+0xc], R2 ;  /* 0x00000c0201007387 */ /* 0x0003e80000100800 */
[----:B------:R3:W-:Y:S04]  /*1510*/  STL [R1], R0 ;  /* 0x0000000001007387 */ /* 0x0007e80000100800 */
[----:B------:R2:W-:Y:S01]  /*1520*/  LDGSTS.E.BYPASS.128 [R238], [R8.64] ;  /* 0x0000000008ee7fae */ /* 0x0005e2000b901c48 */
[----:B-1----:R-:W-:-:S03]  /*1530*/  IADD3 R2, P1, R20, 0x100, RZ ;  /* 0x0000010014027810 */ /* 0x002fc60007f3e0ff */
[----:B------:R2:W-:Y:S01]  /*1540*/  LDGSTS.E.BYPASS.128 [R237], [R10.64] ;  /* 0x000000000aed7fae */ /* 0x0005e2000b901c48 */
[----:B---3--:R-:W-:-:S03]  /*1550*/  IADD3.X R0, RZ, R19, RZ, P0, !PT ;  /* 0x00000013ff007210 */ /* 0x008fc600007fe4ff */
[----:B------:R1:W-:Y:S04]  /*1560*/  LDGSTS.E.BYPASS.128 [R236], [R12.64] ;  /* 0x000000000cec7fae */ /* 0x0003e8000b901c48 */
[----:B------:R3:W-:Y:S04]  /*1570*/  LDGSTS.E.BYPASS.128 [R235], [R14.64] ;  /* 0x000000000eeb7fae */ /* 0x0007e8000b901c48 */
[----:B------:R2:W-:Y:S04]  /*1580*/  LDGSTS.E.BYPASS.128 [R234], [R16.64] ;  /* 0x0000000010ea7fae */ /* 0x0005e8000b901c48 */
[----:B------:R4:W-:Y:S04]  /*1590*/  STL [R1+0x14], R2 ;  /* 0x0000140201007387 */ /* 0x0009e80000100800 */
[----:B------:R2:W-:Y:S04]  /*15a0*/  LDGSTS.E.BYPASS.128 [R233], [R18.64] ;  /* 0x0000000012e97fae */ /* 0x0005e8000b901c48 */
[----:B------:R5:W-:Y:S01]  /*15b0*/  STL [R1+0x8], R0 ;  /* 0x0000080001007387 */ /* 0x000be20000100800 */
[----:B----4-:R-:W-:-:S03]  /*15c0*/  IADD3 R2, P0, R22, 0x100, RZ ;  /* 0x0000010016027810 */ /* 0x010fc60007f1e0ff */
[----:B------:R-:W0:Y:S04]  /*15d0*/  LDGDEPBAR ;  /* 0x00000000000079af */ /* 0x000e280000000000 */
[----:B------:R4:W-:Y:S01]  /*15e0*/  LDGSTS.E.BYPASS.128 [R240+0x8000], [R20.64] ;  /* 0x0800000014f07fae */ /* 0x0009e2000b901c48 */
[----:B-----5:R-:W-:-:S03]  /*15f0*/  IADD3.X R0, RZ, R21, RZ, P1, !PT ;  /* 0x00000015ff007210 */ /* 0x020fc60000ffe4ff */
[----:B------:R5:W-:Y:S04]  /*1600*/  LDGSTS.E.BYPASS.128 [R239+0x8000], [R22.64] ;  /* 0x0800000016ef7fae */ /* 0x000be8000b901c48 */
[----:B------:R2:W-:Y:S04]  /*1610*/  LDGSTS.E.BYPASS.128 [R238+0x8000], [R24.64] ;  /* 0x0800000018ee7fae */ /* 0x0005e8000b901c48 */
[----:B------:R2:W-:Y:S04]  /*1620*/  LDGSTS.E.BYPASS.128 [R237+0x8000], [R26.64] ;  /* 0x080000001aed7fae */ /* 0x0005e8000b901c48 */
[----:B------:R1:W-:Y:S04]  /*1630*/  STL [R1+0x1c], R2 ;  /* 0x00001c0201007387 */ /* 0x0003e80000100800 */
[----:B------:R2:W-:Y:S04]  /*1640*/  LDGSTS.E.BYPASS.128 [R236+0x8000], [R28.64] ;  /* 0x080000001cec7fae */ /* 0x0005e8000b901c48 */
[----:B------:R2:W-:Y:S01]  /*1650*/  STL [R1+0x10], R0 ;  /* 0x0000100001007387 */ /* 0x0005e20000100800 */
[----:B-1----:R-:W-:-:S03]  /*1660*/  IADD3 R2, P1, R24, 0x100, RZ ;  /* 0x0000010018027810 */ /* 0x002fc60007f3e0ff */
[----:B------:R1:W-:Y:S04]  /*1670*/  LDGSTS.E.BYPASS.128 [R235+0x8000], [R30.64] ;  /* 0x080000001eeb7fae */ /* 0x0003e8000b901c48 */
[----:B------:R1:W-:Y:S01]  /*1680*/  LDGSTS.E.BYPASS.128 [R234+0x8000], [R32.64] ;  /* 0x0800000020ea7fae */ /* 0x0003e2000b901c48 */
[----:B--2---:R-:W-:-:S03]  /*1690*/  IADD3.X R0, RZ, R23, RZ, P0, !PT ;  /* 0x00000017ff007210 */ /* 0x004fc600007fe4ff */
[----:B------:R2:W-:Y:S04]  /*16a0*/  LDGSTS.E.BYPASS.128 [R233+0x8000], [R34.64] ;  /* 0x0800000022e97fae */ /* 0x0005e8000b901c48 */
[----:B------:R-:W0:Y:S04]  /*16b0*/  LDGDEPBAR ;  /* 0x00000000000079af */ /* 0x000e280000000000 */
[----:B------:R-:W-:Y:S06]  /*16c0*/  BAR.SYNC 0x0 ;  /* 0x0000000000007b1d */ /* 0x000fec0000000000 */
[----:B------:R1:W-:Y:S04]  /*16d0*/  STL [R1+0x24], R2 ;  /* 0x0000240201007387 */ /* 0x0003e80000100800 */
[----:B------:R-:W-:Y:S01]  /*16e0*/  @!PT LDS RZ, [RZ] ;  /* 0x00000000fffff984 */ /* 0x000fe20000000800 */
[----:B------:R-:W-:Y:S01]  /*16f0*/  @!PT LDS RZ, [RZ] ;  /* 0x00000000fffff984 */ /* 0x000fe20000000800 */
[----:B------:R-:W-:Y:S01]  /*1700*/  @!PT LDS RZ, [RZ] ;  /* 0x00000000fffff984 */ /* 0x000fe20000000800 */
[----:B------:R2:W-:Y:S04]  /*1710*/  LDGSTS.E.BYPASS.128 [R240+0x4000], [R4.64+0x80] ;  /* 0x0400008004f07fae */ /* 0x0005e8000b901c48 */
[----:B------:R2:W-:Y:S01]  /*1720*/  STL [R1+0x18], R0 ;  /* 0x0000180001007387 */ /* 0x0005e20000100800 */
[----:B-1----:R-:W-:-:S03]  /*1730*/  IADD3 R2, P0, R26, 0x100, RZ ;  /* 0x000001001a027810 */ /* 0x002fc60007f1e0ff */
[----:B------:R1:W-:Y:S04]  /*1740*/  LDGSTS.E.BYPASS.128 [R239+0x4000], [R6.64+0x80] ;  /* 0x0400008006ef7fae */ /* 0x0003e8000b901c48 */
[----:B------:R1:W-:Y:S01]  /*1750*/  LDGSTS.E.BYPASS.128 [R238+0x4000], [R8.64+0x80] ;  /* 0x0400008008ee7fae */ /* 0x0003e2000b901c48 */
[----:B--2---:R-:W-:-:S03]  /*1760*/  IADD3.X R0, RZ, R25, RZ, P1, !PT ;  /* 0x00000019ff007210 */ /* 0x004fc60000ffe4ff */
[----:B------:R1:W-:Y:S04]  /*1770*/  LDGSTS.E.BYPASS.128 [R237+0x4000], [R10.64+0x80] ;  /* 0x040000800aed7fae */ /* 0x0003e8000b901c48 */
[----:B------:R2:W-:Y:S04]  /*1780*/  LDGSTS.E.BYPASS.128 [R236+0x4000], [R12.64+0x80] ;  /* 0x040000800cec7fae */ /* 0x0005e8000b901c48 */
[----:B------:R3:W-:Y:S04]  /*1790*/  LDGSTS.E.BYPASS.128 [R235+0x4000], [R14.64+0x80] ;  /* 0x040000800eeb7fae */ /* 0x0007e8000b901c48 */
[----:B------:R1:W-:Y:S04]  /*17a0*/  STL [R1+0x2c], R2 ;  /* 0x00002c0201007387 */ /* 0x0003e80000100800 */
[----:B------:R4:W-:Y:S01]  /*17b0*/  LDGSTS.E.BYPASS.128 [R234+0x4000], [R16.64+0x80] ;  /* 0x0400008010ea7fae */ /* 0x0009e2000b901c48 */
[----:B--2---:R-:W-:-:S03]  /*17c0*/  CS2R R12, SRZ ;  /* 0x00000000000c7805 */ /* 0x004fc6000001ff00 */
[----:B------:R2:W-:Y:S01]  /*17d0*/  STL [R1+0x20], R0 ;  /* 0x0000200001007387 */ /* 0x0005e20000100800 */
[----:B---3--:R-:W-:Y:S01]  /*17e0*/  CS2R R14, SRZ ;  /* 0x00000000000e7805 */ /* 0x008fe2000001ff00 */
[----:B-1----:R-:W-:Y:S02]  /*17f0*/  IADD3 R2, P1, R28, 0x100, RZ ;  /* 0x000001001c027810 */ /* 0x002fe40007f3e0ff */
[----:B------:R1:W-:Y:S04]  /*1800*/  LDGSTS.E.BYPASS.128 [R233+0x4000], [R18.64+0x80] ;  /* 0x0400008012e97fae */ /* 0x0003e8000b901c48 */
[----:B------:R-:W0:Y:S01]  /*1810*/  LDGDEPBAR ;  /* 0x00000000000079af */ /* 0x000e220000000000 */
[----:B--2---:R-:W-:-:S03]  /*1820*/  IADD3.X R0, RZ, R27, RZ, P0, !PT ;  /* 0x0000001bff007210 */ /* 0x004fc600007fe4ff */
[----:B------:R4:W-:Y:S04]  /*1830*/  LDGSTS.E.BYPASS.128 [R240+0xc000], [R20.64+0x80] ;  /* 0x0c00008014f07fae */ /* 0x0009e8000b901c48 */
[----:B------:R5:W-:Y:S04]  /*1840*/  LDGSTS.E.BYPASS.128 [R239+0xc000], [R22.64+0x80] ;  /* 0x0c00008016ef7fae */ /* 0x000be8000b901c48 */
[----:B------:R1:W-:Y:S04]  /*1850*/  LDGSTS.E.BYPASS.128 [R238+0xc000], [R24.64+0x80] ;  /* 0x0c00008018ee7fae */ /* 0x0003e8000b901c48 */
[----:B------:R2:W-:Y:S01]  /*1860*/  STL [R1+0x34], R2 ;  /* 0x0000340201007387 */ /* 0x0005e20000100800 */
[----:B----4-:R-:W-:-:S03]  /*1870*/  CS2R R20, SRZ ;  /* 0x0000000000147805 */ /* 0x010fc6000001ff00 */
[----:B------:R1:W-:Y:S01]  /*1880*/  LDGSTS.E.BYPASS.128 [R237+0xc000], [R26.64+0x80] ;  /* 0x0c0000801aed7fae */ /* 0x0003e2000b901c48 */
[----:B-----5:R-:W-:-:S03]  /*1890*/  CS2R R22, SRZ ;  /* 0x0000000000167805 */ /* 0x020fc6000001ff00 */
[----:B------:R3:W-:Y:S01]  /*18a0*/  STL [R1+0x28], R0 ;  /* 0x0000280001007387 */ /* 0x0007e20000100800 */
[----:B--2---:R-:W-:-:S03]  /*18b0*/  IADD3 R2, P0, R30, 0x100, RZ ;  /* 0x000001001e027810 */ /* 0x004fc60007f1e0ff */
[----:B------:R2:W-:Y:S04]  /*18c0*/  LDGSTS.E.BYPASS.128 [R236+0xc000], [R28.64+0x80] ;  /* 0x0c0000801cec7fae */ /* 0x0005e8000b901c48 */
[----:B------:R4:W-:Y:S01]  /*18d0*/  LDGSTS.E.BYPASS.128 [R235+0xc000], [R30.64+0x80] ;  /* 0x0c0000801eeb7fae */ /* 0x0009e2000b901c48 */
[----:B---3--:R-:W-:-:S03]  /*18e0*/  IADD3.X R0, RZ, R29, RZ, P1, !PT ;  /* 0x0000001dff007210 */ /* 0x008fc60000ffe4ff */
[----:B------:R3:W-:Y:S04]  /*18f0*/  LDGSTS.E.BYPASS.128 [R234+0xc000], [R32.64+0x80] ;  /* 0x0c00008020ea7fae */ /* 0x0007e8000b901c48 */
[----:B------:R5:W-:Y:S01]  /*1900*/  LDGSTS.E.BYPASS.128 [R233+0xc000], [R34.64+0x80] ;  /* 0x0c00008022e97fae */ /* 0x000be2000b901c48 */
[----:B--2---:R-:W-:Y:S01]  /*1910*/  CS2R R28, SRZ ;  /* 0x00000000001c7805 */ /* 0x004fe2000001ff00 */
[----:B------:R-:W-:Y:S02]  /*1920*/  UMOV UR8, 0x8000 ;  /* 0x0000800000087882 */ /* 0x000fe40000000000 */
[----:B------:R2:W-:Y:S04]  /*1930*/  STL [R1+0x3c], R2 ;  /* 0x00003c0201007387 */ /* 0x0005e80000100800 */
[----:B------:R-:W0:Y:S04]  /*1940*/  LDGDEPBAR ;  /* 0x00000000000079af */ /* 0x000e280000000000 */
[----:B------:R1:W-:Y:S01]  /*1950*/  STL [R1+0x30], R0 ;  /* 0x0000300001007387 */ /* 0x0003e20000100800 */
[----:B--2---:R-:W-:-:S05]  /*1960*/  IADD3 R2, P1, R32, 0x100, RZ ;  /* 0x0000010020027810 */ /* 0x004fca0007f3e0ff */
[----:B------:R2:W-:Y:S01]  /*1970*/  STL [R1+0x44], R2 ;  /* 0x0000440201007387 */ /* 0x0005e20000100800 */
[----:B-1----:R-:W-:Y:S02]  /*1980*/  IADD3.X R0, RZ, R31, RZ, P0, !PT ;  /* 0x0000001fff007210 */ /* 0x002fe400007fe4ff */
[----:B----4-:R-:W-:-:S03]  /*1990*/  CS2R R30, SRZ ;  /* 0x00000000001e7805 */ /* 0x010fc6000001ff00 */
[----:B------:R1:W-:Y:S01]  /*19a0*/  STL [R1+0x38], R0 ;  /* 0x0000380001007387 */ /* 0x0003e20000100800 */
[----:B--2---:R-:W-:Y:S01]  /*19b0*/  IADD3 R2, P0, R34, 0x100, RZ ;  /* 0x0000010022027810 */ /* 0x004fe20007f1e0ff */
[----:B------:R-:W-:-:S04]  /*19c0*/  DEPBAR.LE SB0, 0x2 ;  /* 0x000080800000791a */ /* 0x000fc80000000000 */
[----:B------:R2:W-:Y:S01]  /*19d0*/  STL [R1+0x4c], R2 ;  /* 0x00004c0201007387 */ /* 0x0005e20000100800 */
[----:B-1----:R-:W-:Y:S02]  /*19e0*/  IADD3.X R0, RZ, R33, RZ, P1, !PT ;  /* 0x00000021ff007210 */ /* 0x002fe40000ffe4ff */
[----:B---3--:R-:W-:-:S03]  /*19f0*/  CS2R R32, SRZ ;  /* 0x0000000000207805 */ /* 0x008fc6000001ff00 */
[----:B------:R1:W-:Y:S01]  /*1a00*/  STL [R1+0x40], R0 ;  /* 0x0000400001007387 */ /* 0x0003e20000100800 */
[----:B--2---:R-:W-:Y:S02]  /*1a10*/  MOV R2, 0x1 ;  /* 0x0000000100027802 */ /* 0x004fe40000000f00 */
[----:B-1----:R-:W-:Y:S02]  /*1a20*/  IADD3.X R0, RZ, R35, RZ, P0, !PT ;  /* 0x00000023ff007210 */ /* 0x002fe400007fe4ff */
[----:B-----5:R-:W-:-:S03]  /*1a30*/  CS2R R34, SRZ ;  /* 0x0000000000227805 */ /* 0x020fc6000001ff00 */
[----:B------:R1:W-:Y:S02]  /*1a40*/  STL [R1+0x48], R0 ;  /* 0x0000480001007387 */ /* 0x0003e40000100800 */
[----:B-1----:R-:W-:-:S05]  /*1a50*/  IMNMX.U32 R0, R3, 0x70, PT ;  /* 0x0000007003007817 */ /* 0x002fca0003800000 */
[----:B------:R-:W-:Y:S04]  /*1a60*/  STL [R1+0x50], R0 ;  /* 0x0000500001007387 */ /* 0x000fe80000100800 */
[----:B------:R-:W-:Y:S06]  /*1a70*/  BAR.SYNC 0x0 ;  /* 0x0000000000007b1d */ /* 0x000fec0000000000 */
.L_x_1:
[----:B------:R-:W1:Y:S04]  /*1a80*/  S2R R3, SR_TID.X ;  /* 0x0000000000037919 */ /* 0x000e680000002100 */
[----:B------:R-:W2:Y:S01]  /*1a90*/  S2R R0, SR_TID.X ;  /* 0x0000000000007919 */ /* 0x000ea20000002100 */
[----:B-1----:R-:W-:-:S04]  /*1aa0*/  SHF.L.U32 R3, R3, 0x2, RZ ;  /* 0x0000000203037819 */ /* 0x002fc800000006ff */
[----:B------:R-:W-:Y:S02]  /*1ab0*/  LOP3.LUT R3, R3, 0x7c, RZ, 0xc0, !PT ;  /* 0x0000007c03037812 */ /* 0x000fe400078ec0ff */
[----:B--2---:R-:W-:Y:S02]  /*1ac0*/  SHF.L.U32 R0, R0, 0x2, RZ ;  /* 0x0000000200007819 */ /* 0x004fe400000006ff */
[----:B------:R-:W-:Y:S02]  /*1ad0*/  LEA R9, R3, UR8, 0x7 ;  /* 0x0000000803097c11 */ /* 0x000fe4000f8e38ff */
[----:B------:R-:W-:-:S03]  /*1ae0*/  LOP3.LUT R0, R0, 0x780, RZ, 0xc0, !PT ;  /* 0x0000078000007812 */ /* 0x000fc600078ec0ff */
[----:B------:R-:W-:Y:S04]  /*1af0*/  LDS.128 R160, [R9+0x80] ;  /* 0x0000800009a07984 */ /* 0x000fe80000000c00 */
[----:B------:R-:W1:Y:S04]  /*1b00*/  LDS.128 R4, [R0.X4+UR5] ;  /* 0x0000000500047984 */ /* 0x000e680008004c00 */
[----:B------:R-:W2:Y:S04]  /*1b10*/  LDS.128 R156, [R9+0x180] ;  /* 0x00018000099c7984 */ /* 0x000ea80000000c00 */
[----:B------:R-:W3:Y:S04]  /*1b20*/  LDS.128 R152, [R9] ;  /* 0x0000000009987984 */ /* 0x000ee80000000c00 */
[----:B------:R-:W4:Y:S04]  /*1b30*/  LDS.128 R68, [R9+0x100] ;  /* 0x0001000009447984 */ /* 0x000f280000000c00 */
[----:B------:R-:W5:Y:S04]  /*1b40*/  LDS.128 R24, [R0.X4+UR5+0x80] ;  /* 0x0000800500187984 */ /* 0x000f680008004c00 */
[----:B------:R-:W5:Y:S01]  /*1b50*/  LDS.128 R16, [R0.X4+UR5+0x100] ;  /* 0x0001000500107984 */ /* 0x000f620008004c00 */
[C---:B-1----:R-:W-:Y:S01]  /*1b60*/  FFMA R8, R4.reuse, R160, R85 ;  /* 0x000000a004087223 */ /* 0x042fe20000000055 */
[----:B--2---:R-:W-:-:S03]  /*1b70*/  FFMA R10, R4, R156, R87 ;  /* 0x0000009c040a7223 */ /* 0x004fc60000000057 */
[C---:B------:R-:W-:Y:S01]  /*1b80*/  FFMA R11, R5.reuse, R161, R8 ;  /* 0x000000a1050b7223 */ /* 0x040fe20000000008 */
[C---:B---3--:R-:W-:Y:S01]  /*1b90*/  FFMA R84, R4.reuse, R152, R84 ;  /* 0x0000009804547223 */ /* 0x048fe20000000054 */
[C---:B------:R-:W-:Y:S01]  /*1ba0*/  FFMA R3, R5.reuse, R157, R10 ;  /* 0x0000009d05037223 */ /* 0x040fe2000000000a */
[----:B----4-:R-:W-:Y:S02]  /*1bb0*/  FFMA R4, R4, R68, R86 ;  /* 0x0000004404047223 */ /* 0x010fe40000000056 */
[C---:B------:R-:W-:Y:S01]  /*1bc0*/  FFMA R165, R5.reuse, R153, R84 ;  /* 0x0000009905a57223 */ /* 0x040fe20000000054 */
[C---:B------:R-:W-:Y:S01]  /*1bd0*/  FFMA R164, R6.reuse, R158, R3 ;  /* 0x0000009e06a47223 */ /* 0x040fe20000000003 */
[----:B------:R-:W1:Y:S01]  /*1be0*/  LDS.128 R84, [R0.X4+UR5+0x180] ;  /* 0x0001800500547984 */ /* 0x000e620008004c00 */
[----:B------:R-:W-:Y:S01]  /*1bf0*/  FFMA R5, R5, R69, R4 ;  /* 0x0000004505057223 */ /* 0x000fe20000000004 */
[C---:B------:R-:W-:Y:S01]  /*1c00*/  FFMA R4, R6.reuse, R162, R11 ;  /* 0x000000a206047223 */ /* 0x040fe2000000000b */
[----:B------:R-:W-:Y:S01]  /*1c10*/  FFMA R8, R6, R154, R165 ;  /* 0x0000009a06087223 */ /* 0x000fe200000000a5 */
[----:B-----5:R-:W-:Y:S01]  /*1c20*/  FFMA R34, R24, R68, R34 ;  /* 0x0000004418227223 */ /* 0x020fe20000000022 */
[----:B------:R-:W-:Y:S01]  /*1c30*/  FFMA R10, R6, R70, R5 ;  /* 0x00000046060a7223 */ /* 0x000fe20000000005 */
[C---:B------:R-:W-:Y:S01]  /*1c40*/  FFMA R5, R7.reuse, R163, R4 ;  /* 0x000000a307057223 */ /* 0x040fe20000000004 */
[C---:B------:R-:W-:Y:S01]  /*1c50*/  FFMA R4, R7.reuse, R155, R8 ;  /* 0x0000009b07047223 */ /* 0x040fe20000000008 */
[C---:B------:R-:W-:Y:S01]  /*1c60*/  FFMA R8, R24.reuse, R160, R33 ;  /* 0x000000a018087223 */ /* 0x040fe20000000021 */
[C---:B------:R-:W-:Y:S01]  /*1c70*/  FFMA R3, R7.reuse, R71, R10 ;  /* 0x0000004707037223 */ /* 0x040fe2000000000a */
[C---:B------:R-:W-:Y:S01]  /*1c80*/  FFMA R10, R24.reuse, R156, R35 ;  /* 0x0000009c180a7223 */ /* 0x040fe20000000023 */
[----:B------:R-:W-:Y:S01]  /*1c90*/  FFMA R24, R24, R152, R32 ;  /* 0x0000009818187223 */ /* 0x000fe20000000020 */
[----:B------:R-:W-:Y:S01]  /*1ca0*/  FFMA R6, R7, R159, R164 ;  /* 0x0000009f07067223 */ /* 0x000fe200000000a4 */
[C---:B------:R-:W-:Y:S01]  /*1cb0*/  FFMA R11, R25.reuse, R69, R34 ;  /* 0x00000045190b7223 */ /* 0x040fe20000000022 */
[C---:B------:R-:W-:Y:S01]  /*1cc0*/  FFMA R7, R25.reuse, R157, R10 ;  /* 0x0000009d19077223 */ /* 0x040fe2000000000a */
[C---:B------:R-:W-:Y:S01]  /*1cd0*/  FFMA R165, R25.reuse, R161, R8 ;  /* 0x000000a119a57223 */ /* 0x040fe20000000008 */
[----:B------:R-:W-:Y:S01]  /*1ce0*/  FFMA R25, R25, R153, R24 ;  /* 0x0000009919197223 */ /* 0x000fe20000000018 */
[----:B------:R-:W2:Y:S01]  /*1cf0*/  LDS.128 R32, [R0.X4+UR5+0x800] ;  /* 0x0008000500207984 */ /* 0x000ea20008004c00 */
[C---:B------:R-:W-:Y:S01]  /*1d00*/  FFMA R10, R26.reuse, R70, R11 ;  /* 0x000000461a0a7223 */ /* 0x040fe2000000000b */
[C---:B------:R-:W-:Y:S01]  /*1d10*/  FFMA R24, R26.reuse, R158, R7 ;  /* 0x0000009e1a187223 */ /* 0x040fe20000000007 */
[C---:B------:R-:W-:Y:S01]  /*1d20*/  FFMA R8, R26.reuse, R154, R25 ;  /* 0x0000009a1a087223 */ /* 0x040fe20000000019 */
[----:B------:R-:W-:Y:S01]  /*1d30*/  FFMA R26, R26, R162, R165 ;  /* 0x000000a21a1a7223 */ /* 0x000fe200000000a5 */
[C---:B------:R-:W-:Y:S01]  /*1d40*/  FFMA R11, R27.reuse, R71, R10 ;  /* 0x000000471b0b7223 */ /* 0x040fe2000000000a */
        /* <DEDUP_REMOVED lines=10> */
[----:B------:R-:W3:Y:S01]  /*1df0*/  LDS.128 R24, [R0.X4+UR5+0x880] ;  /* 0x0008800500187984 */ /* 0x000ee20008004c00 */
[----:B------:R-:W-:Y:S01]  /*1e00*/  FFMA R17, R17, R153, R12 ;  /* 0x0000009911117223 */ /* 0x000fe2000000000c */
[C---:B------:R-:W-:Y:S01]  /*1e10*/  FFMA R14, R18.reuse, R70, R15 ;  /* 0x00000046120e7223 */ /* 0x040fe2000000000f */
[C---:B------:R-:W-:Y:S01]  /*1e20*/  FFMA R164, R18.reuse, R158, R13 ;  /* 0x0000009e12a47223 */ /* 0x040fe2000000000d */
[C---:B------:R-:W-:Y:S01]  /*1e30*/  FFMA R12, R18.reuse, R162, R165 ;  /* 0x000000a2120c7223 */ /* 0x040fe200000000a5 */
[----:B------:R-:W-:Y:S01]  /*1e40*/  FFMA R16, R18, R154, R17 ;  /* 0x0000009a12107223 */ /* 0x000fe20000000011 */
[C---:B------:R-:W-:Y:S01]  /*1e50*/  FFMA R15, R19.reuse, R71, R14 ;  /* 0x00000047130f7223 */ /* 0x040fe2000000000e */
[C---:B-1----:R-:W-:Y:S01]  /*1e60*/  FFMA R82, R84.reuse, R68, R82 ;  /* 0x0000004454527223 */ /* 0x042fe20000000052 */
[C---:B------:R-:W-:Y:S01]  /*1e70*/  FFMA R18, R84.reuse, R156, R83 ;  /* 0x0000009c54127223 */ /* 0x040fe20000000053 */
[C---:B------:R-:W-:Y:S01]  /*1e80*/  FFMA R13, R19.reuse, R155, R16 ;  /* 0x0000009b130d7223 */ /* 0x040fe20000000010 */
[C---:B------:R-:W-:Y:S01]  /*1e90*/  FFMA R16, R84.reuse, R160, R81 ;  /* 0x000000a054107223 */ /* 0x040fe20000000051 */
[C---:B------:R-:W-:Y:S01]  /*1ea0*/  FFMA R14, R19.reuse, R159, R164 ;  /* 0x0000009f130e7223 */ /* 0x040fe200000000a4 */
[----:B------:R-:W-:Y:S01]  /*1eb0*/  FFMA R80, R84, R152, R80 ;  /* 0x0000009854507223 */ /* 0x000fe20000000050 */
[----:B------:R-:W-:Y:S01]  /*1ec0*/  FFMA R12, R19, R163, R12 ;  /* 0x000000a3130c7223 */ /* 0x000fe2000000000c */
[----:B------:R-:W1:Y:S01]  /*1ed0*/  LDS.128 R164, [R0.X4+UR5+0x900] ;  /* 0x0009000500a47984 */ /* 0x000e620008004c00 */
[C---:B------:R-:W-:Y:S01]  /*1ee0*/  FFMA R19, R85.reuse, R69, R82 ;  /* 0x0000004555137223 */ /* 0x040fe20000000052 */
[C---:B------:R-:W-:Y:S01]  /*1ef0*/  FFMA R17, R85.reuse, R157, R18 ;  /* 0x0000009d55117223 */ /* 0x040fe20000000012 */
[C---:B------:R-:W-:Y:S01]  /*1f00*/  FFMA R81, R85.reuse, R161, R16 ;  /* 0x000000a155517223 */ /* 0x040fe20000000010 */
[----:B------:R-:W-:Y:S01]  /*1f10*/  FFMA R85, R85, R153, R80 ;  /* 0x0000009955557223 */ /* 0x000fe20000000050 */
[C---:B------:R-:W-:Y:S01]  /*1f20*/  FFMA R18, R86.reuse, R70, R19 ;  /* 0x0000004656127223 */ /* 0x040fe20000000013 */
[C---:B------:R-:W-:Y:S01]  /*1f30*/  FFMA R82, R86.reuse, R158, R17 ;  /* 0x0000009e56527223 */ /* 0x040fe20000000011 */
[C---:B------:R-:W-:Y:S01]  /*1f40*/  FFMA R16, R86.reuse, R162, R81 ;  /* 0x000000a256107223 */ /* 0x040fe20000000051 */
[----:B------:R-:W-:Y:S01]  /*1f50*/  FFMA R80, R86, R154, R85 ;  /* 0x0000009a56507223 */ /* 0x000fe20000000055 */
[C---:B------:R-:W-:Y:S01]  /*1f60*/  FFMA R19, R87.reuse, R71, R18 ;  /* 0x0000004757137223 */ /* 0x040fe20000000012 */
[C---:B------:R-:W-:Y:S01]  /*1f70*/  FFMA R18, R87.reuse, R159, R82 ;  /* 0x0000009f57127223 */ /* 0x040fe20000000052 */
[C---:B--2---:R-:W-:Y:S01]  /*1f80*/  FFMA R82, R32.reuse, R68, R22 ;  /* 0x0000004420527223 */ /* 0x044fe20000000016 */
[C---:B------:R-:W-:Y:S01]  /*1f90*/  FFMA R17, R87.reuse, R155, R80 ;  /* 0x0000009b57117223 */ /* 0x040fe20000000050 */
[C---:B------:R-:W-:Y:S01]  /*1fa0*/  FFMA R80, R32.reuse, R156, R23 ;  /* 0x0000009c20507223 */ /* 0x040fe20000000017 */
[C---:B------:R-:W-:Y:S01]  /*1fb0*/  FFMA R22, R32.reuse, R160, R21 ;  /* 0x000000a020167223 */ /* 0x040fe20000000015 */
[----:B------:R-:W-:Y:S01]  /*1fc0*/  FFMA R20, R32, R152, R20 ;  /* 0x0000009820147223 */ /* 0x000fe20000000014 */
[----:B------:R-:W-:Y:S01]  /*1fd0*/  FFMA R16, R87, R163, R16 ;  /* 0x000000a357107223 */ /* 0x000fe20000000010 */
[C---:B------:R-:W-:Y:S01]  /*1fe0*/  FFMA R21, R33.reuse, R157, R80 ;  /* 0x0000009d21157223 */ /* 0x040fe20000000050 */
[----:B------:R-:W2:Y:S01]  /*1ff0*/  LDS.128 R84, [R0.X4+UR5+0x980] ;  /* 0x0009800500547984 */ /* 0x000ea20008004c00 */
[C---:B------:R-:W-:Y:S01]  /*2000*/  FFMA R23, R33.reuse, R69, R82 ;  /* 0x0000004521177223 */ /* 0x040fe20000000052 */
[C---:B------:R-:W-:Y:S01]  /*2010*/  FFMA R81, R33.reuse, R161, R22 ;  /* 0x000000a121517223 */ /* 0x040fe20000000016 */
[----:B------:R-:W-:Y:S01]  /*2020*/  FFMA R33, R33, R153, R20 ;  /* 0x0000009921217223 */ /* 0x000fe20000000014 */
[C---:B------:R-:W-:Y:S01]  /*2030*/  FFMA R80, R34.reuse, R158, R21 ;  /* 0x0000009e22507223 */ /* 0x040fe20000000015 */
[C---:B------:R-:W-:Y:S01]  /*2040*/  FFMA R22, R34.reuse, R70, R23 ;  /* 0x0000004622167223 */ /* 0x040fe20000000017 */
[C---:B------:R-:W-:Y:S01]  /*2050*/  FFMA R20, R34.reuse, R162, R81 ;  /* 0x000000a222147223 */ /* 0x040fe20000000051 */
[----:B------:R-:W-:Y:S01]  /*2060*/  FFMA R32, R34, R154, R33 ;  /* 0x0000009a22207223 */ /* 0x000fe20000000021 */
[C---:B---3--:R-:W-:Y:S01]  /*2070*/  FFMA R34, R24.reuse, R156, R39 ;  /* 0x0000009c18227223 */ /* 0x048fe20000000027 */
[C---:B------:R-:W-:Y:S01]  /*2080*/  FFMA R38, R24.reuse, R68, R38 ;  /* 0x0000004418267223 */ /* 0x040fe20000000026 */
[C---:B------:R-:W-:Y:S01]  /*2090*/  FFMA R23, R35.reuse, R71, R22 ;  /* 0x0000004723177223 */ /* 0x040fe20000000016 */
[C---:B------:R-:W-:Y:S01]  /*20a0*/  FFMA R21, R35.reuse, R155, R32 ;  /* 0x0000009b23157223 */ /* 0x040fe20000000020 */
[C---:B------:R-:W-:Y:S01]  /*20b0*/  FFMA R32, R24.reuse, R160, R37 ;  /* 0x000000a018207223 */ /* 0x040fe20000000025 */
[----:B------:R-:W-:Y:S01]  /*20c0*/  FFMA R24, R24, R152, R36 ;  /* 0x0000009818187223 */ /* 0x000fe20000000024 */
[C---:B------:R-:W-:Y:S01]  /*20d0*/  FFMA R22, R35.reuse, R159, R80 ;  /* 0x0000009f23167223 */ /* 0x040fe20000000050 */
[----:B------:R-:W-:Y:S01]  /*20e0*/  FFMA R20, R35, R163, R20 ;  /* 0x000000a323147223 */ /* 0x000fe20000000014 */
[----:B------:R-:W3:Y:S01]  /*20f0*/  LDS.128 R80, [R0.X4+UR5+0x1000] ;  /* 0x0010000500507984 */ /* 0x000ee20008004c00 */
        /* <DEDUP_REMOVED lines=10> */
[C---:B-1----:R-:W-:Y:S01]  /*21a0*/  FFMA R34, R164.reuse, R156, R43 ;  /* 0x0000009ca4227223 */ /* 0x042fe2000000002b */
[C---:B------:R-:W-:Y:S01]  /*21b0*/  FFMA R25, R27.reuse, R155, R32 ;  /* 0x0000009b1b197223 */ /* 0x040fe20000000020 */
[C---:B------:R-:W-:Y:S01]  /*21c0*/  FFMA R32, R164.reuse, R160, R41 ;  /* 0x000000a0a4207223 */ /* 0x040fe20000000029 */
[----:B------:R-:W-:Y:S01]  /*21d0*/  FFMA R24, R27, R163, R24 ;  /* 0x000000a31b187223 */ /* 0x000fe20000000018 */
[C---:B------:R-:W-:Y:S01]  /*21e0*/  FFMA R27, R165.reuse, R157, R34 ;  /* 0x0000009da51b7223 */ /* 0x040fe20000000022 */
[C---:B------:R-:W-:Y:S01]  /*21f0*/  FFMA R42, R164.reuse, R68, R42 ;  /* 0x00000044a42a7223 */ /* 0x040fe2000000002a */
[C---:B------:R-:W-:Y:S01]  /*2200*/  FFMA R39, R165.reuse, R161, R32 ;  /* 0x000000a1a5277223 */ /* 0x040fe20000000020 */
[----:B------:R-:W-:Y:S01]  /*2210*/  FFMA R40, R164, R152, R40 ;  /* 0x00000098a4287223 */ /* 0x000fe20000000028 */
[----:B------:R-:W1:Y:S01]  /*2220*/  LDS.128 R32, [R0.X4+UR5+0x1080] ;  /* 0x0010800500207984 */ /* 0x000e620008004c00 */
[----:B------:R-:W-:Y:S01]  /*2230*/  FFMA R36, R166, R158, R27 ;  /* 0x0000009ea6247223 */ /* 0x000fe2000000001b */
[C---:B------:R-:W-:Y:S01]  /*2240*/  FFMA R37, R165.reuse, R69, R42 ;  /* 0x00000045a5257223 */ /* 0x040fe2000000002a */
[----:B------:R-:W-:-:S02]  /*2250*/  FFMA R165, R165, R153, R40 ;  /* 0x00000099a5a57223 */ /* 0x000fc40000000028 */
[----:B------:R-:W-:Y:S01]  /*2260*/  FFMA R205, R167, R159, R36 ;  /* 0x0000009fa7cd7223 */ /* 0x000fe20000000024 */
[C---:B--2---:R-:W-:Y:S01]  /*2270*/  FFMA R38, R84.reuse, R156, R63 ;  /* 0x0000009c54267223 */ /* 0x044fe2000000003f */
        /* <DEDUP_REMOVED lines=10> */
[----:B------:R-:W2:Y:S01]  /*2320*/  LDS.128 R36, [R0.X4+UR5+0x1100] ;  /* 0x0011000500247984 */ /* 0x000ea20008004c00 */
[C---:B------:R-:W-:Y:S01]  /*2330*/  FFMA R42, R86.reuse, R70, R43 ;  /* 0x00000046562a7223 */ /* 0x040fe2000000002b */
[C---:B------:R-:W-:Y:S01]  /*2340*/  FFMA R200, R86.reuse, R162, R61 ;  /* 0x000000a256c87223 */ /* 0x040fe2000000003d */
[----:B------:R-:W-:Y:S01]  /*2350*/  FFMA R40, R86, R154, R85 ;  /* 0x0000009a56287223 */ /* 0x000fe20000000055 */
[C---:B---3--:R-:W-:Y:S01]  /*2360*/  FFMA R90, R80.reuse, R68, R90 ;  /* 0x00000044505a7223 */ /* 0x048fe2000000005a */
[C---:B------:R-:W-:Y:S01]  /*2370*/  FFMA R203, R87.reuse, R71, R42 ;  /* 0x0000004757cb7223 */ /* 0x040fe2000000002a */
[C---:B------:R-:W-:Y:S01]  /*2380*/  FFMA R42, R80.reuse, R156, R91 ;  /* 0x0000009c502a7223 */ /* 0x040fe2000000005b */
[----:B------:R-:W-:Y:S01]  /*2390*/  FFMA R201, R87, R155, R40 ;  /* 0x0000009b57c97223 */ /* 0x000fe20000000028 */
[----:B------:R-:W-:Y:S01]  /*23a0*/  FFMA R40, R80, R160, R89 ;  /* 0x000000a050287223 */ /* 0x000fe20000000059 */
        /* <DEDUP_REMOVED lines=11> */
[-C--:B------:R-:W-:Y:S01]  /*2460*/  FFMA R206, R167, R71.reuse, R206 ;  /* 0x00000047a7ce7223 */ /* 0x080fe200000000ce */
[----:B------:R-:W-:Y:S01]  /*2470*/  FFMA R199, R83, R71, R62 ;  /* 0x0000004753c77223 */ /* 0x000fe2000000003e */
[-C--:B------:R-:W-:Y:S01]  /*2480*/  FFMA R204, R167, R155.reuse, R204 ;  /* 0x0000009ba7cc7223 */ /* 0x080fe200000000cc */
[----:B------:R-:W-:Y:S01]  /*2490*/  FFMA R197, R83, R155, R60 ;  /* 0x0000009b53c57223 */ /* 0x000fe2000000003c */
        /* <DEDUP_REMOVED lines=15> */
[----:B------:R-:W-:Y:S01]  /*2590*/  FFMA R193, R35, R155, R32 ;  /* 0x0000009b23c17223 */ /* 0x000fe20000000020 */
[C---:B--2---:R-:W-:Y:S01]  /*25a0*/  FFMA R34, R36.reuse, R156, R59 ;  /* 0x0000009c24227223 */ /* 0x044fe2000000003b */
[C---:B------:R-:W-:Y:S01]  /*25b0*/  FFMA R58, R36.reuse, R68, R58 ;  /* 0x00000044243a7223 */ /* 0x040fe2000000003a */
[C---:B------:R-:W-:Y:S01]  /*25c0*/  FFMA R32, R36.reuse, R160, R57 ;  /* 0x000000a024207223 */ /* 0x040fe20000000039 */
[----:B------:R-:W-:Y:S01]  /*25d0*/  FFMA R36, R36, R152, R56 ;  /* 0x0000009824247223 */ /* 0x000fe20000000038 */
[C---:B------:R-:W-:Y:S01]  /*25e0*/  FFMA R57, R37.reuse, R157, R34 ;  /* 0x0000009d25397223 */ /* 0x040fe20000000022 */
[C---:B------:R-:W-:Y:S01]  /*25f0*/  FFMA R59, R37.reuse, R69, R58 ;  /* 0x00000045253b7223 */ /* 0x040fe2000000003a */
[----:B------:R-:W-:Y:S01]  /*2600*/  FFMA R61, R37, R161, R32 ;  /* 0x000000a1253d7223 */ /* 0x000fe20000000020 */
[----:B------:R-:W-:Y:S01]  /*2610*/  FFMA R192, R35, R163, R192 ;  /* 0x000000a323c07223 */ /* 0x000fe200000000c0 */
[----:B------:R-:W-:Y:S01]  /*2620*/  FFMA R37, R37, R153, R36 ;  /* 0x0000009925257223 */ /* 0x000fe20000000024 */
[----:B------:R-:W2:Y:S01]  /*2630*/  LDS.128 R32, [R0.X4+UR5+0x1880] ;  /* 0x0018800500207984 */ /* 0x000ea20008004c00 */
        /* <DEDUP_REMOVED lines=24> */
[----:B------:R-:W-:Y:S01]  /*27c0*/  FFMA R185, R43, R155, R40 ;  /* 0x0000009b2bb97223 */ /* 0x000fe20000000028 */
[C---:B------:R-:W-:Y:S01]  /*27d0*/  FFMA R40, R52.reuse, R160, R93 ;  /* 0x000000a034287223 */ /* 0x040fe2000000005d */
[----:B------:R-:W-:Y:S01]  /*27e0*/  FFMA R52, R52, R152, R92 ;  /* 0x0000009834347223 */ /* 0x000fe2000000005c */
[C---:B------:R-:W-:Y:S01]  /*27f0*/  FFMA R57, R53.reuse, R157, R42 ;  /* 0x0000009d35397223 */ /* 0x040fe2000000002a */
[C---:B------:R-:W-:Y:S01]  /*2800*/  FFMA R59, R53.reuse, R69, R94 ;  /* 0x00000045353b7223 */ /* 0x040fe2000000005e */
[----:B------:R-:W-:Y:S01]  /*2810*/  FFMA R61, R53, R161, R40 ;  /* 0x000000a1353d7223 */ /* 0x000fe20000000028 */
        /* <DEDUP_REMOVED lines=9> */
[C---:B--2---:R-:W-:Y:S01]  /*28b0*/  FFMA R54, R32.reuse, R156, R99 ;  /* 0x0000009c20367223 */ /* 0x044fe20000000063 */
[----:B------:R-:W-:Y:S01]  /*28c0*/  FFMA R181, R55, R155, R52 ;  /* 0x0000009b37b57223 */ /* 0x000fe20000000034 */
[C---:B------:R-:W-:Y:S01]  /*28d0*/  FFMA R98, R32.reuse, R68, R98 ;  /* 0x0000004420627223 */ /* 0x040fe20000000062 */
        /* <DEDUP_REMOVED lines=38> */
[C---:B------:R-:W-:Y:S01]  /*2b40*/  FFMA R61, R41.reuse, R161, R36 ;  /* 0x000000a1293d7223 */ /* 0x040fe20000000024 */
[----:B------:R-:W-:Y:S01]  /*2b50*/  FFMA R41, R41, R153, R40 ;  /* 0x0000009929297223 */ /* 0x000fe20000000028 */
[C---:B------:R-:W-:Y:S01]  /*2b60*/  FFMA R175, R39.reuse, R71, R56 ;  /* 0x0000004727af7223 */ /* 0x040fe20000000038 */
[----:B------:R-:W-:Y:S01]  /*2b70*/  FFMA R172, R39, R163, R172 ;  /* 0x000000a327ac7223 */ /* 0x000fe200000000ac */
[C---:B------:R-:W-:Y:S01]  /*2b80*/  FFMA R56, R42.reuse, R70, R59 ;  /* 0x000000462a387223 */ /* 0x040fe2000000003b */
[C---:B------:R-:W-:Y:S01]  /*2b90*/  FFMA R40, R42.reuse, R154, R41 ;  /* 0x0000009a2a287223 */ /* 0x040fe20000000029 */
[----:B------:R-:W1:Y:S01]  /*2ba0*/  LDS.128 R36, [R0.X4+UR5+0x2100] ;  /* 0x0021000500247984 */ /* 0x000e620008004c00 */
[C---:B------:R-:W-:Y:S01]  /*2bb0*/  FFMA R170, R42.reuse, R158, R57 ;  /* 0x0000009e2aaa7223 */ /* 0x040fe20000000039 */
[----:B------:R-:W-:Y:S01]  /*2bc0*/  FFMA R168, R42, R162, R61 ;  /* 0x000000a22aa87223 */ /* 0x000fe2000000003d */
        /* <DEDUP_REMOVED lines=8> */
[C---:B------:R-:W-:Y:S01]  /*2c50*/  FFMA R171, R43.reuse, R71, R56 ;  /* 0x000000472bab7223 */ /* 0x040fe20000000038 */
        /* <DEDUP_REMOVED lines=15> */
[C---:B------:R-:W-:Y:S01]  /*2d50*/  FFMA R61, R33.reuse, R161, R52 ;  /* 0x000000a1213d7223 */ /* 0x040fe20000000034 */
[C---:B------:R-:W-:Y:S01]  /*2d60*/  FFMA R122, R32.reuse, R68, R122 ;  /* 0x00000044207a7223 */ /* 0x040fe2000000007a */
[----:B------:R-:W3:Y:S01]  /*2d70*/  LDS.128 R52, [R0.X4+UR5+0x2800] ;  /* 0x0028000500347984 */ /* 0x000ee20008004c00 */
[----:B------:R-:W-:Y:S01]  /*2d80*/  FFMA R32, R32, R152, R120 ;  /* 0x0000009820207223 */ /* 0x000fe20000000078 */
[----:B------:R-:W-:Y:S01]  /*2d90*/  FFMA R196, R82, R162, R85 ;  /* 0x000000a252c47223 */ /* 0x000fe20000000055 */
[C---:B------:R-:W-:Y:S01]  /*2da0*/  FFMA R59, R33.reuse, R69, R122 ;  /* 0x00000045213b7223 */ /* 0x040fe2000000007a */
[C---:B------:R-:W-:Y:S01]  /*2db0*/  FFMA R122, R34.reuse, R158, R57 ;  /* 0x0000009e227a7223 */ /* 0x040fe20000000039 */
[----:B------:R-:W-:Y:S01]  /*2dc0*/  FFMA R33, R33, R153, R32 ;  /* 0x0000009921217223 */ /* 0x000fe20000000020 */
[----:B------:R-:W4:Y:S01]  /*2dd0*/  LDS.128 R72, [R0.X4+UR5+0x2880] ;  /* 0x0028800500487984 */ /* 0x000f220008004c00 */
        /* <DEDUP_REMOVED lines=39> */
[C---:B---3--:R-:W-:Y:S01]  /*3050*/  FFMA R60, R52.reuse, R156, R151 ;  /* 0x0000009c343c7223 */ /* 0x048fe20000000097 */
        /* <DEDUP_REMOVED lines=8> */
[----:B------:R-:W2:Y:S01]  /*30e0*/  LDS.128 R60, [R0.X4+UR5+0x2980] ;  /* 0x00298005003c7984 */ /* 0x000ea20008004c00 */
[C---:B------:R-:W-:Y:S01]  /*30f0*/  FFMA R81, R53.reuse, R69, R150 ;  /* 0x0000004535517223 */ /* 0x040fe20000000096 */
[----:B------:R-:W-:Y:S01]  /*3100*/  FFMA R53, R53, R153, R52 ;  /* 0x0000009935357223 */ /* 0x000fe20000000034 */
[C---:B------:R-:W-:Y:S01]  /*3110*/  FFMA R80, R54.reuse, R162, R83 ;  /* 0x000000a236507223 */ /* 0x040fe20000000053 */
[C---:B------:R-:W-:Y:S01]  /*3120*/  FFMA R42, R54.reuse, R158, R43 ;  /* 0x0000009e362a7223 */ /* 0x040fe2000000002b */
[C---:B------:R-:W-:Y:S01]  /*3130*/  FFMA R82, R54.reuse, R70, R81 ;  /* 0x0000004636527223 */ /* 0x040fe20000000051 */
[----:B------:R-:W-:Y:S01]  /*3140*/  FFMA R52, R54, R154, R53 ;  /* 0x0000009a36347223 */ /* 0x000fe20000000035 */
[C---:B------:R-:W-:Y:S01]  /*3150*/  FFMA R43, R55.reuse, R163, R80 ;  /* 0x000000a3372b7223 */ /* 0x040fe20000000050 */
[C---:B----4-:R-:W-:Y:S01]  /*3160*/  FFMA R80, R72.reuse, R156, R67 ;  /* 0x0000009c48507223 */ /* 0x050fe20000000043 */
        /* <DEDUP_REMOVED lines=11> */
[----:B------:R-:W3:Y:S01]  /*3220*/  LDS.128 R64, [R0.X4+UR5+0x3000] ;  /* 0x0030000500407984 */ /* 0x000ee20008004c00 */
[C---:B------:R-:W-:Y:S01]  /*3230*/  FFMA R72, R74.reuse, R162, R83 ;  /* 0x000000a24a487223 */ /* 0x040fe20000000053 */
[C---:B------:R-:W-:Y:S01]  /*3240*/  FFMA R120, R74.reuse, R70, R81 ;  /* 0x000000464a787223 */ /* 0x040fe20000000051 */
[----:B------:R-:W-:Y:S01]  /*3250*/  FFMA R54, R74, R154, R73 ;  /* 0x0000009a4a367223 */ /* 0x000fe20000000049 */
[C---:B-1----:R-:W-:Y:S01]  /*3260*/  FFMA R74, R56.reuse, R156, R51 ;  /* 0x0000009c384a7223 */ /* 0x042fe20000000033 */
[C---:B------:R-:W-:Y:S01]  /*3270*/  FFMA R115, R75.reuse, R163, R72 ;  /* 0x000000a34b737223 */ /* 0x040fe20000000048 */
[C---:B------:R-:W-:Y:S01]  /*3280*/  FFMA R72, R56.reuse, R68, R50 ;  /* 0x0000004438487223 */ /* 0x040fe20000000032 */
[C---:B------:R-:W-:Y:S01]  /*3290*/  FFMA R50, R56.reuse, R160, R49 ;  /* 0x000000a038327223 */ /* 0x040fe20000000031 */
[C---:B------:R-:W-:Y:S01]  /*32a0*/  FFMA R121, R75.reuse, R159, R80 ;  /* 0x0000009f4b797223 */ /* 0x040fe20000000050 */
[C---:B------:R-:W-:Y:S01]  /*32b0*/  FFMA R120, R75.reuse, R71, R120 ;  /* 0x000000474b787223 */ /* 0x040fe20000000078 */
[----:B------:R-:W-:Y:S01]  /*32c0*/  FFMA R54, R75, R155, R54 ;  /* 0x0000009b4b367223 */ /* 0x000fe20000000036 */
[C---:B------:R-:W-:Y:S01]  /*32d0*/  FFMA R49, R57.reuse, R157, R74 ;  /* 0x0000009d39317223 */ /* 0x040fe2000000004a */
[C---:B------:R-:W-:Y:S01]  /*32e0*/  FFMA R51, R57.reuse, R69, R72 ;  /* 0x0000004539337223 */ /* 0x040fe20000000048 */
[----:B------:R-:W-:Y:S01]  /*32f0*/  FFMA R48, R56, R152, R48 ;  /* 0x0000009838307223 */ /* 0x000fe20000000030 */
[----:B------:R-:W1:Y:S01]  /*3300*/  LDS.128 R72, [R0.X4+UR5+0x3080] ;  /* 0x0030800500487984 */ /* 0x000e620008004c00 */
[C---:B------:R-:W-:Y:S01]  /*3310*/  FFMA R55, R57.reuse, R161, R50 ;  /* 0x000000a139377223 */ /* 0x040fe20000000032 */
[C---:B------:R-:W-:Y:S01]  /*3320*/  FFMA R50, R58.reuse, R70, R51 ;  /* 0x000000463a327223 */ /* 0x040fe20000000033 */
[----:B------:R-:W-:Y:S01]  /*3330*/  FFMA R57, R57, R153, R48 ;  /* 0x0000009939397223 */ /* 0x000fe20000000030 */
[C---:B------:R-:W-:Y:S01]  /*3340*/  FFMA R114, R58.reuse, R158, R49 ;  /* 0x0000009e3a727223 */ /* 0x040fe20000000031 */
[----:B------:R-:W-:Y:S01]  /*3350*/  FFMA R112, R58, R162, R55 ;  /* 0x000000a23a707223 */ /* 0x000fe20000000037 */
[----:B--2---:R-:W-:Y:S01]  /*3360*/  FFMA R56, R60, R156, R119 ;  /* 0x0000009c3c387223 */ /* 0x004fe20000000077 */
        /* <DEDUP_REMOVED lines=19> */
[C---:B---3--:R-:W-:Y:S01]  /*34a0*/  FFMA R60, R64.reuse, R156, R127 ;  /* 0x0000009c403c7223 */ /* 0x048fe2000000007f */
[C---:B------:R-:W-:Y:S01]  /*34b0*/  FFMA R126, R64.reuse, R68, R126 ;  /* 0x00000044407e7223 */ /* 0x040fe2000000007e */
[C---:B------:R-:W-:Y:S01]  /*34c0*/  FFMA R109, R63.reuse, R163, R50 ;  /* 0x000000a33f6d7223 */ /* 0x040fe20000000032 */
[----:B------:R-:W-:Y:S01]  /*34d0*/  FFMA R49, R63, R155, R62 ;  /* 0x0000009b3f317223 */ /* 0x000fe2000000003e */
        /* <DEDUP_REMOVED lines=9> */
[----:B------:R-:W-:Y:S01]  /*3570*/  FFMA R106, R66, R162, R81 ;  /* 0x000000a2426a7223 */ /* 0x000fe20000000051 */
[----:B-1----:R-:W-:Y:S01]  /*3580*/  FFMA R130, R72, R68, R130 ;  /* 0x0000004448827223 */ /* 0x002fe20000000082 */
[----:B------:R-:W-:Y:S01]  /*3590*/  FFMA R50, R66, R154, R65 ;  /* 0x0000009a42327223 */ /* 0x000fe20000000041 */
        /* <DEDUP_REMOVED lines=10> */
[----:B------:R-:W-:Y:S01]  /*3640*/  FFMA R50, R67, R155, R50 ;  /* 0x0000009b43327223 */ /* 0x000fe20000000032 */
[C---:B------:R-:W-:Y:S01]  /*3650*/  FFMA R80, R74.reuse, R158, R51 ;  /* 0x0000009e4a507223 */ /* 0x040fe20000000033 */
[----:B------:R-:W1:Y:S01]  /*3660*/  LDS.128 R64, [R0.X4+UR5+0x3800] ;  /* 0x0038000500407984 */ /* 0x000e620008004c00 */
        /* <DEDUP_REMOVED lines=14> */
[----:B------:R-:W2:Y:S01]  /*3750*/  LDS.128 R72, [R0.X4+UR5+0x3880] ;  /* 0x0038800500487984 */ /* 0x000ea20008004c00 */
[-C--:B------:R-:W-:Y:S01]  /*3760*/  FFMA R57, R57, R153.reuse, R56 ;  /* 0x0000009939397223 */ /* 0x080fe20000000038 */
[----:B------:R-:W-:Y:S01]  /*3770*/  FFMA R102, R58, R158, R55 ;  /* 0x0000009e3a667223 */ /* 0x000fe20000000037 */
[----:B---3--:R-:W-:Y:S01]  /*3780*/  FFMA R136, R60, R152, R136 ;  /* 0x000000983c887223 */ /* 0x008fe20000000088 */
[C---:B------:R-:W-:Y:S01]  /*3790*/  FFMA R82, R58.reuse, R70, R81 ;  /* 0x000000463a527223 */ /* 0x040fe20000000051 */
[C---:B------:R-:W-:Y:S01]  /*37a0*/  FFMA R80, R58.reuse, R162, R83 ;  /* 0x000000a23a507223 */ /* 0x040fe20000000053 */
[----:B------:R-:W-:Y:S01]  /*37b0*/  FFMA R56, R58, R154, R57 ;  /* 0x0000009a3a387223 */ /* 0x000fe20000000039 */
        /* <DEDUP_REMOVED lines=17> */
[----:B------:R-:W-:Y:S01]  /*38d0*/  FFMA R59, R63, R71, R60 ;  /* 0x000000473f3b7223 */ /* 0x000fe2000000003c */
[C---:B-1----:R-:W-:Y:S01]  /*38e0*/  FFMA R60, R64.reuse, R156, R79 ;  /* 0x0000009c403c7223 */ /* 0x042fe2000000004f */
[C---:B------:R-:W-:Y:S01]  /*38f0*/  FFMA R76, R64.reuse, R152, R76 ;  /* 0x00000098404c7223 */ /* 0x040fe2000000004c */
[C---:B------:R-:W-:Y:S01]  /*3900*/  FFMA R78, R64.reuse, R68, R78 ;  /* 0x00000044404e7223 */ /* 0x040fe2000000004e */
[----:B------:R-:W-:Y:S01]  /*3910*/  FFMA R64, R64, R160, R77 ;  /* 0x000000a040407223 */ /* 0x000fe2000000004d */
[----:B------:R-:W-:Y:S01]  /*3920*/  FFMA R61, R65, R157, R60 ;  /* 0x0000009d413d7223 */ /* 0x000fe2000000003c */
        /* <DEDUP_REMOVED lines=9> */
[----:B------:R-:W-:Y:S01]  /*39c0*/  FFMA R95, R67, R159, R64 ;  /* 0x0000009f435f7223 */ /* 0x000fe20000000040 */
[C---:B--2---:R-:W-:Y:S01]  /*39d0*/  FFMA R64, R72.reuse, R160, R45 ;  /* 0x000000a048407223 */ /* 0x044fe2000000002d */
[C---:B------:R-:W-:Y:S01]  /*39e0*/  FFMA R46, R72.reuse, R68, R46 ;  /* 0x00000044482e7223 */ /* 0x040fe2000000002e */
[----:B------:R-:W1:Y:S01]  /*39f0*/  LDS.128 R60, [R0.X4+UR5+0x3980] ;  /* 0x00398005003c7984 */ /* 0x000e620008004c00 */
        /* <DEDUP_REMOVED lines=10> */
[----:B------:R-:W-:Y:S01]  /*3aa0*/  LDS.128 R84, [R0.X4+UR5+0x10] ;  /* 0x0000100500547984 */ /* 0x000fe20008004c00 */
[C---:B------:R-:W-:Y:S01]  /*3ab0*/  FFMA R100, R74.reuse, R154, R65 ;  /* 0x0000009a4a647223 */ /* 0x040fe20000000041 */
[C---:B------:R-:W-:Y:S01]  /*3ac0*/  FFMA R94, R67.reuse, R71, R94 ;  /* 0x00000047435e7223 */ /* 0x040fe2000000005e */
[C---:B------:R-:W-:Y:S01]  /*3ad0*/  FFMA R93, R67.reuse, R163, R66 ;  /* 0x000000a3435d7223 */ /* 0x040fe20000000042 */
[----:B------:R-:W2:Y:S01]  /*3ae0*/  LDS.128 R44, [R9+0x90] ;  /* 0x00009000092c7984 */ /* 0x000ea20000000c00 */
[----:B------:R-:W-:Y:S01]  /*3af0*/  FFMA R96, R67, R155, R96 ;  /* 0x0000009b43607223 */ /* 0x000fe20000000060 */
[----:B------:R-:W-:Y:S01]  /*3b00*/  FFMA R74, R74, R158, R73 ;  /* 0x0000009e4a4a7223 */ /* 0x000fe20000000049 */
[C---:B------:R-:W-:Y:S01]  /*3b10*/  FFMA R99, R75.reuse, R71, R72 ;  /* 0x000000474b637223 */ /* 0x040fe20000000048 */
[----:B------:R-:W4:Y:S01]  /*3b20*/  LDS.128 R76, [R9+0x10] ;  /* 0x00001000094c7984 */ /* 0x000f220000000c00 */
[C---:B---3--:R-:W-:Y:S01]  /*3b30*/  FFMA R72, R80.reuse, R68, R30 ;  /* 0x0000004450487223 */ /* 0x048fe2000000001e */
[C---:B------:R-:W-:Y:S01]  /*3b40*/  FFMA R97, R75.reuse, R159, R74 ;  /* 0x0000009f4b617223 */ /* 0x040fe2000000004a */
[C---:B------:R-:W-:Y:S01]  /*3b50*/  FFMA R74, R80.reuse, R156, R31 ;  /* 0x0000009c504a7223 */ /* 0x040fe2000000001f */
[----:B------:R-:W3:Y:S01]  /*3b60*/  LDS.128 R64, [R9+0x190] ;  /* 0x0001900009407984 */ /* 0x000ee20000000c00 */
[C---:B------:R-:W-:Y:S01]  /*3b70*/  FFMA R30, R80.reuse, R160, R29 ;  /* 0x000000a0501e7223 */ /* 0x040fe2000000001d */
[----:B------:R-:W-:Y:S01]  /*3b80*/  FFMA R28, R80, R152, R28 ;  /* 0x00000098501c7223 */ /* 0x000fe2000000001c */
[C---:B------:R-:W-:Y:S01]  /*3b90*/  FFMA R98, R75.reuse, R163, R98 ;  /* 0x000000a34b627223 */ /* 0x040fe20000000062 */
[----:B------:R-:W5:Y:S01]  /*3ba0*/  LDS.128 R88, [R9+0x110] ;  /* 0x0001100009587984 */ /* 0x000f620000000c00 */
[----:B------:R-:W-:Y:S01]  /*3bb0*/  FFMA R100, R75, R155, R100 ;  /* 0x0000009b4b647223 */ /* 0x000fe20000000064 */
[C---:B------:R-:W-:Y:S01]  /*3bc0*/  FFMA R73, R81.reuse, R157, R74 ;  /* 0x0000009d51497223 */ /* 0x040fe2000000004a */
[C---:B------:R-:W-:Y:S01]  /*3bd0*/  FFMA R75, R81.reuse, R69, R72 ;  /* 0x00000045514b7223 */ /* 0x040fe20000000048 */
[C---:B------:R-:W-:Y:S01]  /*3be0*/  FFMA R117, R81.reuse, R161, R30 ;  /* 0x000000a151757223 */ /* 0x040fe2000000001e */
[----:B------:R-:W-:Y:S01]  /*3bf0*/  FFMA R81, R81, R153, R28 ;  /* 0x0000009951517223 */ /* 0x000fe2000000001c */
[C---:B------:R-:W-:Y:S01]  /*3c00*/  FFMA R74, R82.reuse, R158, R73 ;  /* 0x0000009e524a7223 */ /* 0x040fe20000000049 */
[----:B------:R-:W5:Y:S01]  /*3c10*/  LDS.128 R28, [R0.X4+UR5+0x90] ;  /* 0x00009005001c7984 */ /* 0x000f620008004c00 */
        /* <DEDUP_REMOVED lines=8> */
[----:B------:R-:W1:Y:S01]  /*3ca0*/  LDS.128 R72, [R0.X4+UR5+0x110] ;  /* 0x0001100500487984 */ /* 0x000e620008004c00 */
        /* <DEDUP_REMOVED lines=11> */
[C---:B--2---:R-:W-:Y:S01]  /*3d60*/  FFMA R60, R84.reuse, R44, R5 ;  /* 0x0000002c543c7223 */ /* 0x044fe20000000005 */
[C---:B------:R-:W-:Y:S01]  /*3d70*/  FFMA R159, R63.reuse, R159, R158 ;  /* 0x0000009f3f9f7223 */ /* 0x040fe2000000009e */
[C---:B------:R-:W-:Y:S01]  /*3d80*/  FFMA R71, R63.reuse, R71, R70 ;  /* 0x000000473f477223 */ /* 0x040fe20000000046 */
[C---:B------:R-:W-:Y:S01]  /*3d90*/  FFMA R163, R63.reuse, R163, R162 ;  /* 0x000000a33fa37223 */ /* 0x040fe200000000a2 */
[C---:B----4-:R-:W-:Y:S01]  /*3da0*/  FFMA R4, R84.reuse, R76, R4 ;  /* 0x0000004c54047223 */ /* 0x050fe20000000004 */
[----:B------:R-:W-:Y:S01]  /*3db0*/  FFMA R155, R63, R155, R62 ;  /* 0x0000009b3f9b7223 */ /* 0x000fe2000000003e */
[C---:B------:R-:W-:Y:S01]  /*3dc0*/  FFMA R5, R85.reuse, R45, R60 ;  /* 0x0000002d55057223 */ /* 0x040fe2000000003c */
[----:B---3--:R-:W-:Y:S01]  /*3dd0*/  FFMA R6, R84, R64, R6 ;  /* 0x0000004054067223 */ /* 0x008fe20000000006 */
[----:B------:R-:W2:Y:S01]  /*3de0*/  LDS.128 R60, [R0.X4+UR5+0x190] ;  /* 0x00019005003c7984 */ /* 0x000ea20008004c00 */
[C---:B------:R-:W-:Y:S01]  /*3df0*/  FFMA R69, R85.reuse, R77, R4 ;  /* 0x0000004d55457223 */ /* 0x040fe20000000004 */
[----:B------:R-:W-:Y:S01]  /*3e00*/  FFMA R4, R86, R46, R5 ;  /* 0x0000002e56047223 */ /* 0x000fe20000000005 */
[----:B-----5:R-:W-:Y:S01]  /*3e10*/  FFMA R84, R84, R88, R3 ;  /* 0x0000005854547223 */ /* 0x020fe20000000003 */
[----:B------:R-:W-:Y:S01]  /*3e20*/  FFMA R3, R85, R65, R6 ;  /* 0x0000004155037223 */ /* 0x000fe20000000006 */
        /* <DEDUP_REMOVED lines=13> */
[C---:B------:R-:W-:Y:S01]  /*3f00*/  FFMA R10, R30.reuse, R90, R81 ;  /* 0x0000005a1e0a7223 */ /* 0x040fe20000000051 */
[----:B------:R-:W-:Y:S01]  /*3f10*/  FFMA R29, R29, R77, R8 ;  /* 0x0000004d1d1d7223 */ /* 0x000fe20000000008 */
[----:B------:R-:W-:Y:S01]  /*3f20*/  FFMA R28, R30, R66, R11 ;  /* 0x000000421e1c7223 */ /* 0x000fe2000000000b */
[C---:B-1----:R-:W-:Y:S01]  /*3f30*/  FFMA R14, R72.reuse, R64, R14 ;  /* 0x00000040480e7223 */ /* 0x042fe2000000000e */
[----:B------:R-:W-:Y:S01]  /*3f40*/  FFMA R12, R72, R44, R12 ;  /* 0x0000002c480c7223 */ /* 0x000fe2000000000c */
        /* <DEDUP_REMOVED lines=9> */
[----:B------:R-:W1:Y:S01]  /*3fe0*/  LDS.128 R12, [R0.X4+UR5+0x890] ;  /* 0x00089005000c7984 */ /* 0x000e620008004c00 */
[C---:B------:R-:W-:Y:S01]  /*3ff0*/  FFMA R8, R31.reuse, R79, R8 ;  /* 0x0000004f1f087223 */ /* 0x040fe20000000008 */
[----:B------:R-:W-:Y:S01]  /*4000*/  FFMA R31, R31, R47, R30 ;  /* 0x0000002f1f1f7223 */ /* 0x000fe2000000001e */
[C---:B------:R-:W-:Y:S01]  /*4010*/  FFMA R30, R74.reuse, R90, R81 ;  /* 0x0000005a4a1e7223 */ /* 0x040fe20000000051 */
[----:B------:R-:W-:Y:S01]  /*4020*/  FFMA R73, R73, R77, R72 ;  /* 0x0000004d49497223 */ /* 0x000fe20000000048 */
[----:B------:R-:W-:Y:S01]  /*4030*/  FFMA R70, R74, R66, R29 ;  /* 0x000000424a467223 */ /* 0x000fe2000000001d */
[----:B------:R-:W-:Y:S01]  /*4040*/  FFMA R86, R86, R90, R85 ;  /* 0x0000005a56567223 */ /* 0x000fe20000000055 */
[C---:B------:R-:W-:Y:S01]  /*4050*/  FFMA R29, R75.reuse, R91, R30 ;  /* 0x0000005b4b1d7223 */ /* 0x040fe2000000001e */
[C---:B--2---:R-:W-:Y:S01]  /*4060*/  FFMA R18, R60.reuse, R64, R18 ;  /* 0x000000403c127223 */ /* 0x044fe20000000012 */
[----:B------:R-:W-:Y:S01]  /*4070*/  FFMA R16, R60, R44, R16 ;  /* 0x0000002c3c107223 */ /* 0x000fe20000000010 */
[C---:B------:R-:W-:Y:S01]  /*4080*/  FFMA R28, R74.reuse, R78, R73 ;  /* 0x0000004e4a1c7223 */ /* 0x040fe20000000049 */
[----:B------:R-:W-:Y:S01]  /*4090*/  FFMA R30, R75, R67, R70 ;  /* 0x000000434b1e7223 */ /* 0x000fe20000000046 */
[----:B------:R-:W-:Y:S01]  /*40a0*/  FFMA R74, R74, R46, R83 ;  /* 0x0000002e4a4a7223 */ /* 0x000fe20000000053 */
[C---:B------:R-:W-:Y:S01]  /*40b0*/  FFMA R70, R60.reuse, R88, R19 ;  /* 0x000000583c467223 */ /* 0x040fe20000000013 */
[----:B------:R-:W-:Y:S01]  /*40c0*/  FFMA R60, R60, R76, R17 ;  /* 0x0000004c3c3c7223 */ /* 0x000fe20000000011 */
[C---:B------:R-:W-:Y:S01]  /*40d0*/  FFMA R73, R61.reuse, R65, R18 ;  /* 0x000000413d497223 */ /* 0x040fe20000000012 */
[C---:B------:R-:W-:Y:S01]  /*40e0*/  FFMA R83, R61.reuse, R45, R16 ;  /* 0x0000002d3d537223 */ /* 0x040fe20000000010 */
[C---:B------:R-:W-:Y:S01]  /*40f0*/  FFMA R81, R61.reuse, R89, R70 ;  /* 0x000000593d517223 */ /* 0x040fe20000000046 */
[----:B------:R-:W2:Y:S01]  /*4100*/  LDS.128 R16, [R0.X4+UR5+0x910] ;  /* 0x0009100500107984 */ /* 0x000ea20008004c00 */
[----:B------:R-:W-:Y:S01]  /*4110*/  FFMA R61, R61, R77, R60 ;  /* 0x0000004d3d3d7223 */ /* 0x000fe2000000003c */
        /* <DEDUP_REMOVED lines=54> */
[C---:B------:R-:W-:Y:S01]  /*4480*/  FFMA R82, R18.reuse, R90, R81 ;  /* 0x0000005a12527223 */ /* 0x040fe20000000051 */
[----:B------:R-:W-:Y:S01]  /*4490*/  FFMA R68, R87, R67, R68 ;  /* 0x0000004357447223 */ /* 0x000fe20000000044 */
        /* <DEDUP_REMOVED lines=12> */
[----:B------:R-:W3:Y:S01]  /*4560*/  LDS.128 R16, [R0.X4+UR5+0x1110] ;  /* 0x0011100500107984 */ /* 0x000ee20008004c00 */
[C---:B------:R-:W-:Y:S01]  /*4570*/  FFMA R119, R21.reuse, R45, R200 ;  /* 0x0000002d15777223 */ /* 0x040fe200000000c8 */
        /* <DEDUP_REMOVED lines=22> */
[C---:B--2---:R-:W-:Y:S01]  /*46e0*/  FFMA R194, R12.reuse, R64, R194 ;  /* 0x000000400cc27223 */ /* 0x044fe200000000c2 */
        /* <DEDUP_REMOVED lines=31> */
[-C--:B------:R-:W-:Y:S01]  /*48e0*/  FFMA R87, R87, R91.reuse, R86 ;  /* 0x0000005b57577223 */ /* 0x080fe20000000056 */
[C---:B------:R-:W-:Y:S01]  /*48f0*/  FFMA R162, R18.reuse, R78, R17 ;  /* 0x0000004e12a27223 */ /* 0x040fe20000000011 */
[C---:B------:R-:W-:Y:S01]  /*4900*/  FFMA R189, R19.reuse, R91, R16 ;  /* 0x0000005b13bd7223 */ /* 0x040fe20000000010 */
[----:B------:R-:W-:Y:S01]  /*4910*/  FFMA R18, R18, R46, R119 ;  /* 0x0000002e12127223 */ /* 0x000fe20000000077 */
        /* <DEDUP_REMOVED lines=25> */
[----:B------:R-:W2:Y:S01]  /*4ab0*/  LDS.128 R20, [R0.X4+UR5+0x1990] ;  /* 0x0019900500147984 */ /* 0x000ea20008004c00 */
[C---:B------:R-:W-:Y:S01]  /*4ac0*/  FFMA R85, R5.reuse, R65, R182 ;  /* 0x0000004105557223 */ /* 0x040fe200000000b6 */
[C---:B------:R-:W-:Y:S01]  /*4ad0*/  FFMA R119, R5.reuse, R45, R180 ;  /* 0x0000002d05777223 */ /* 0x040fe200000000b4 */
[----:B------:R-:W-:Y:S01]  /*4ae0*/  FFMA R5, R5, R77, R4 ;  /* 0x0000004d05057223 */ /* 0x000fe20000000004 */
[C---:B------:R-:W-:Y:S01]  /*4af0*/  FFMA R154, R6.reuse, R90, R117 ;  /* 0x0000005a069a7223 */ /* 0x040fe20000000075 */
[----:B------:R-:W-:Y:S01]  /*4b00*/  FFMA R4, R6, R66, R85 ;  /* 0x0000004206047223 */ /* 0x000fe20000000055 */
[----:B---3--:R-:W-:Y:S01]  /*4b10*/  FFMA R178, R12, R64, R178 ;  /* 0x000000400cb27223 */ /* 0x008fe200000000b2 */
        /* <DEDUP_REMOVED lines=15> */
[----:B------:R-:W-:-:S02]  /*4c10*/  FFMA R150, R14, R90, R117 ;  /* 0x0000005a0e967223 */ /* 0x000fc40000000075 */
        /* <DEDUP_REMOVED lines=16> */
[----:B------:R-:W-:Y:S01]  /*4d20*/  FFMA R146, R18, R90, R117 ;  /* 0x0000005a12927223 */ /* 0x000fe20000000075 */
[----:B--2---:R-:W-:Y:S01]  /*4d30*/  FFMA R170, R20, R64, R170 ;  /* 0x0000004014aa7223 */ /* 0x004fe200000000aa */
        /* <DEDUP_REMOVED lines=16> */
[C---:B---3--:R-:W-:Y:S01]  /*4e40*/  FFMA R166, R4.reuse, R64, R166 ;  /* 0x0000004004a67223 */ /* 0x048fe200000000a6 */
[----:B------:R-:W-:Y:S01]  /*4e50*/  FFMA R164, R4, R44, R164 ;  /* 0x0000002c04a47223 */ /* 0x000fe200000000a4 */
[----:B------:R-:W-:Y:S01]  /*4e60*/  FFMA R140, R22, R78, R21 ;  /* 0x0000004e168c7223 */ /* 0x000fe20000000015 */
[----:B------:R-:W-:Y:S01]  /*4e70*/  FFMA R141, R23, R67, R20 ;  /* 0x00000043178d7223 */ /* 0x000fe20000000014 */
        /* <DEDUP_REMOVED lines=45> */
[----:B------:R-:W-:Y:S01]  /*5150*/  FFMA R17, R17, R77, R34 ;  /* 0x0000004d11117223 */ /* 0x000fe20000000022 */
[----:B------:R-:W-:-:S02]  /*5160*/  FFMA R130, R18, R66, R35 ;  /* 0x0000004212827223 */ /* 0x000fc40000000023 */
[C---:B------:R-:W-:Y:S01]  /*5170*/  FFMA R129, R19.reuse, R91, R16 ;  /* 0x0000005b13817223 */ /* 0x040fe20000000010 */
[C---:B------:R-:W-:Y:S01]  /*5180*/  FFMA R128, R18.reuse, R78, R17 ;  /* 0x0000004e12807223 */ /* 0x040fe20000000011 */
[----:B------:R-:W-:Y:S01]  /*5190*/  FFMA R18, R18, R46, R37 ;  /* 0x0000002e12127223 */ /* 0x000fe20000000025 */
[C---:B---3--:R-:W-:Y:S01]  /*51a0*/  FFMA R16, R20.reuse, R44, R41 ;  /* 0x0000002c14107223 */ /* 0x048fe20000000029 */
        /* <DEDUP_REMOVED lines=61> */
[----:B------:R-:W3:Y:S01]  /*5580*/  LDS.128 R12, [R0.X4+UR5+0x3090] ;  /* 0x00309005000c7984 */ /* 0x000ee20008004c00 */
        /* <DEDUP_REMOVED lines=39> */
[C---:B---3--:R-:W-:Y:S01]  /*5800*/  FFMA R104, R12.reuse, R88, R104 ;  /* 0x000000580c687223 */ /* 0x048fe20000000068 */
        /* <DEDUP_REMOVED lines=67> */
[C---:B-1----:R-:W-:Y:S01]  /*5c40*/  FFMA R98, R12.reuse, R44, R98 ;  /* 0x0000002c0c627223 */ /* 0x042fe20000000062 */
        /* <DEDUP_REMOVED lines=12> */
[----:B------:R-:W-:Y:S01]  /*5d10*/  LDS.128 R96, [R9+0x20] ;  /* 0x0000200009607984 */ /* 0x000fe20000000c00 */
[C---:B------:R-:W-:Y:S01]  /*5d20*/  FFMA R120, R14.reuse, R78, R57 ;  /* 0x0000004e0e787223 */ /* 0x040fe20000000039 */
[----:B------:R-:W-:Y:S01]  /*5d30*/  FFMA R14, R14, R66, R13 ;  /* 0x000000420e0e7223 */ /* 0x000fe2000000000d */
[C---:B------:R-:W-:Y:S01]  /*5d40*/  FFMA R117, R15.reuse, R47, R12 ;  /* 0x0000002f0f757223 */ /* 0x040fe2000000000c */
[----:B------:R-:W-:Y:S01]  /*5d50*/  LDS.128 R32, [R9+0xa0] ;  /* 0x0000a00009207984 */ /* 0x000fe20000000c00 */
[C---:B--2---:R-:W-:Y:S01]  /*5d60*/  FFMA R12, R16.reuse, R44, R209 ;  /* 0x0000002c100c7223 */ /* 0x044fe200000000d1 */
[C---:B------:R-:W-:Y:S01]  /*5d70*/  FFMA R119, R15.reuse, R67, R14 ;  /* 0x000000430f777223 */ /* 0x040fe2000000000e */
[C---:B------:R-:W-:Y:S01]  /*5d80*/  FFMA R14, R16.reuse, R64, R211 ;  /* 0x00000040100e7223 */ /* 0x040fe200000000d3 */
[----:B------:R-:W1:Y:S01]  /*5d90*/  LDS.128 R100, [R0.X4+UR5+0x20] ;  /* 0x0000200500647984 */ /* 0x000e620008004c00 */
[C---:B------:R-:W-:Y:S01]  /*5da0*/  FFMA R118, R15.reuse, R91, R118 ;  /* 0x0000005b0f767223 */ /* 0x040fe20000000076 */
[----:B------:R-:W-:Y:S01]  /*5db0*/  FFMA R120, R15, R79, R120 ;  /* 0x0000004f0f787223 */ /* 0x000fe20000000078 */
[C---:B------:R-:W-:Y:S01]  /*5dc0*/  FFMA R121, R17.reuse, R65, R14 ;  /* 0x0000004111797223 */ /* 0x040fe2000000000e */
[----:B------:R-:W2:Y:S01]  /*5dd0*/  LDS.128 R56, [R9+0x1a0] ;  /* 0x0001a00009387984 */ /* 0x000ea20000000c00 */
[C---:B------:R-:W-:Y:S01]  /*5de0*/  FFMA R167, R17.reuse, R45, R12 ;  /* 0x0000002d11a77223 */ /* 0x040fe2000000000c */
[C---:B------:R-:W-:Y:S01]  /*5df0*/  FFMA R210, R16.reuse, R88, R210 ;  /* 0x0000005810d27223 */ /* 0x040fe200000000d2 */
[----:B------:R-:W-:Y:S01]  /*5e00*/  FFMA R208, R16, R76, R208 ;  /* 0x0000004c10d07223 */ /* 0x000fe200000000d0 */
[----:B------:R-:W-:Y:S01]  /*5e10*/  LDS.128 R92, [R9+0x120] ;  /* 0x00012000095c7984 */ /* 0x000fe20000000c00 */
[C---:B------:R-:W-:Y:S01]  /*5e20*/  FFMA R16, R18.reuse, R46, R167 ;  /* 0x0000002e12107223 */ /* 0x040fe200000000a7 */
[C---:B------:R-:W-:Y:S01]  /*5e30*/  FFMA R165, R17.reuse, R89, R210 ;  /* 0x0000005911a57223 */ /* 0x040fe200000000d2 */
[----:B------:R-:W-:Y:S01]  /*5e40*/  FFMA R17, R17, R77, R208 ;  /* 0x0000004d11117223 */ /* 0x000fe200000000d0 */
[----:B------:R-:W4:Y:S01]  /*5e50*/  LDS.128 R12, [R0.X4+UR5+0xa0] ;  /* 0x0000a005000c7984 */ /* 0x000f220008004c00 */
        /* <DEDUP_REMOVED lines=24> */
[C---:B-1----:R-:W-:Y:S01]  /*5fe0*/  FFMA R22, R100.reuse, R32, R69 ;  /* 0x0000002064167223 */ /* 0x042fe20000000045 */
[C---:B------:R-:W-:Y:S01]  /*5ff0*/  FFMA R20, R100.reuse, R96, R3 ;  /* 0x0000006064147223 */ /* 0x040fe20000000003 */
[----:B--2---:R-:W-:-:S02]  /*6000*/  FFMA R68, R100, R56, R68 ;  /* 0x0000003864447223 */ /* 0x004fc40000000044 */
[C---:B------:R-:W-:Y:S01]  /*6010*/  FFMA R45, R101.reuse, R33, R22 ;  /* 0x00000021652d7223 */ /* 0x040fe20000000016 */
[C---:B------:R-:W-:Y:S02]  /*6020*/  FFMA R47, R101.reuse, R97, R20 ;  /* 0x00000061652f7223 */ /* 0x040fe40000000014 */
[----:B------:R-:W1:Y:S01]  /*6030*/  LDS.128 R20, [R0.X4+UR5+0x1a0] ;  /* 0x0001a00500147984 */ /* 0x000e620008004c00 */
[----:B------:R-:W-:Y:S01]  /*6040*/  FFMA R3, R101, R57, R68 ;  /* 0x0000003965037223 */ /* 0x000fe20000000044 */
[C---:B------:R-:W-:Y:S01]  /*6050*/  FFMA R46, R102.reuse, R34, R45 ;  /* 0x00000022662e7223 */ /* 0x040fe2000000002d */
[----:B------:R-:W-:Y:S01]  /*6060*/  FFMA R44, R102, R98, R47 ;  /* 0x00000062662c7223 */ /* 0x000fe2000000002f */
[----:B----4-:R-:W-:Y:S01]  /*6070*/  FFMA R8, R12, R96, R8 ;  /* 0x000000600c087223 */ /* 0x010fe20000000008 */
[----:B------:R-:W-:Y:S01]  /*6080*/  FFMA R64, R102, R58, R3 ;  /* 0x0000003a66407223 */ /* 0x000fe20000000003 */
[C---:B------:R-:W-:Y:S01]  /*6090*/  FFMA R65, R103.reuse, R35, R46 ;  /* 0x0000002367417223 */ /* 0x040fe2000000002e */
[----:B------:R-:W-:Y:S01]  /*60a0*/  FFMA R3, R103, R99, R44 ;  /* 0x0000006367037223 */ /* 0x000fe2000000002c */
[C---:B------:R-:W-:Y:S01]  /*60b0*/  FFMA R44, R12.reuse, R56, R10 ;  /* 0x000000380c2c7223 */ /* 0x040fe2000000000a */
[C---:B------:R-:W-:Y:S01]  /*60c0*/  FFMA R46, R12.reuse, R92, R11 ;  /* 0x0000005c0c2e7223 */ /* 0x040fe2000000000b */
[----:B------:R-:W-:Y:S01]  /*60d0*/  FFMA R10, R12, R32, R31 ;  /* 0x000000200c0a7223 */ /* 0x000fe2000000001f */
        /* <DEDUP_REMOVED lines=110> */
[----:B------:R-:W-:Y:S01]  /*67c0*/  FFMA R80, R22, R34, R81 ;  /* 0x0000002216507223 */ /* 0x000fe20000000051 */
[----:B---3--:R-:W-:Y:S01]  /*67d0*/  FFMA R198, R28, R56, R198 ;  /* 0x000000381cc67223 */ /* 0x008fe200000000c6 */
[----:B------:R-:W-:Y:S01]  /*67e0*/  FFMA R81, R23, R95, R20 ;  /* 0x0000005f17517223 */ /* 0x000fe20000000014 */
        /* <DEDUP_REMOVED lines=37> */
[C---:B--2---:R-:W-:Y:S01]  /*6a40*/  FFMA R14, R16.reuse, R92, R189 ;  /* 0x0000005c100e7223 */ /* 0x044fe200000000bd */
[----:B------:R-:W-:Y:S01]  /*6a50*/  FFMA R12, R16, R32, R161 ;  /* 0x00000020100c7223 */ /* 0x000fe200000000a1 */
        /* <DEDUP_REMOVED lines=11> */
[C---:B------:R-:W-:Y:S01]  /*6b10*/  FFMA R189, R19.reuse, R95, R16 ;  /* 0x0000005f13bd7223 */ /* 0x040fe20000000010 */
[----:B------:R-:W-:Y:S01]  /*6b20*/  FFMA R190, R18, R58, R89 ;  /* 0x0000003a12be7223 */ /* 0x000fe20000000059 */
[----:B---3--:R-:W-:Y:S01]  /*6b30*/  FFMA R158, R20, R56, R158 ;  /* 0x00000038149e7223 */ /* 0x008fe2000000009e */
[----:B------:R-:W-:Y:S01]  /*6b40*/  FFMA R88, R18, R98, R17 ;  /* 0x0000006212587223 */ /* 0x000fe20000000011 */
[C---:B------:R-:W-:Y:S01]  /*6b50*/  FFMA R160, R20.reuse, R92, R160 ;  /* 0x0000005c14a07223 */ /* 0x040fe200000000a0 */
        /* <DEDUP_REMOVED lines=29> */
[-C--:B------:R-:W-:Y:S01]  /*6d30*/  FFMA R103, R103, R95.reuse, R102 ;  /* 0x0000005f67677223 */ /* 0x080fe20000000066 */
        /* <DEDUP_REMOVED lines=32> */
[----:B------:R-:W-:-:S02]  /*6f40*/  FFMA R121, R17, R93, R146 ;  /* 0x0000005d11797223 */ /* 0x000fc40000000092 */
[----:B------:R-:W-:Y:S01]  /*6f50*/  FFMA R17, R17, R97, R144 ;  /* 0x0000006111117223 */ /* 0x000fe20000000090 */
        /* <DEDUP_REMOVED lines=86> */
[C---:B------:R-:W-:Y:S01]  /*74c0*/  FFMA R165, R23.reuse, R35, R20 ;  /* 0x0000002317a57223 */ /* 0x040fe20000000014 */
[----:B------:R-:W-:Y:S01]  /*74d0*/  FFMA R166, R22, R94, R125 ;  /* 0x0000005e16a67223 */ /* 0x000fe2000000007d */
[C---:B---3--:R-:W-:Y:S01]  /*74e0*/  FFMA R20, R24.reuse, R56, R6 ;  /* 0x0000003818147223 */ /* 0x048fe20000000006 */
[----:B------:R-:W-:Y:S01]  /*74f0*/  FFMA R6, R24, R92, R4 ;  /* 0x0000005c18067223 */ /* 0x000fe20000000004 */
[----:B------:R-:W-:Y:S01]  /*7500*/  FFMA R22, R22, R98, R21 ;  /* 0x0000006216167223 */ /* 0x000fe20000000015 */
        /* <DEDUP_REMOVED lines=79> */
[----:B------:R-:W1:Y:S01]  /*7a00*/  LDS.128 R4, [R0.X4+UR5+0x31a0] ;  /* 0x0031a00500047984 */ /* 0x000e620008004c00 */
[C---:B------:R-:W-:Y:S01]  /*7a10*/  FFMA R148, R22.reuse, R58, R25 ;  /* 0x0000003a16947223 */ /* 0x040fe20000000019 */
[----:B------:R-:W-:Y:S01]  /*7a20*/  FFMA R146, R22, R34, R37 ;  /* 0x0000002216927223 */ /* 0x000fe20000000025 */
[C---:B--2---:R-:W-:Y:S01]  /*7a30*/  FFMA R86, R12.reuse, R56, R86 ;  /* 0x000000380c567223 */ /* 0x044fe20000000056 */
[C---:B------:R-:W-:Y:S01]  /*7a40*/  FFMA R104, R12.reuse, R92, R104 ;  /* 0x0000005c0c687223 */ /* 0x040fe20000000068 */
        /* <DEDUP_REMOVED lines=23> */
[C---:B------:R-:W-:Y:S01]  /*7bc0*/  FFMA R27, R17.reuse, R93, R14 ;  /* 0x0000005d111b7223 */ /* 0x040fe2000000000e */
[----:B------:R-:W-:Y:S01]  /*7bd0*/  FFMA R108, R16, R96, R108 ;  /* 0x00000060106c7223 */ /* 0x000fe2000000006c */
[----:B------:R-:W3:Y:S01]  /*7be0*/  LDS.128 R12, [R0.X4+UR5+0x38a0] ;  /* 0x0038a005000c7984 */ /* 0x000ee20008004c00 */
        /* <DEDUP_REMOVED lines=37> */
[-C--:B------:R-:W-:Y:S01]  /*7e40*/  FFMA R7, R7, R99.reuse, R24 ;  /* 0x0000006307077223 */ /* 0x080fe20000000018 */
[----:B------:R-:W-:Y:S01]  /*7e50*/  FFMA R22, R22, R34, R21 ;  /* 0x0000002216167223 */ /* 0x000fe20000000015 */
[C---:B------:R-:W-:Y:S01]  /*7e60*/  FFMA R53, R23.reuse, R99, R20 ;  /* 0x0000006317357223 */ /* 0x040fe20000000014 */
[----:B------:R-:W2:Y:S01]  /*7e70*/  LDS.128 R24, [R0.X4+UR5+0x39a0] ;  /* 0x0039a00500187984 */ /* 0x000ea20008004c00 */
[C---:B---3--:R-:W-:Y:S01]  /*7e80*/  FFMA R20, R12.reuse, R32, R117 ;  /* 0x000000200c147223 */ /* 0x048fe20000000075 */
        /* <DEDUP_REMOVED lines=16> */
[----:B------:R-:W-:Y:S02]  /*7f90*/  LDS.128 R20, [R9+0xb0] ;  /* 0x0000b00009147984 */ /* 0x000fe40000000c00 */
[C---:B------:R-:W-:Y:S01]  /*7fa0*/  FFMA R13, R15.reuse, R59, R14 ;  /* 0x0000003b0f0d7223 */ /* 0x040fe2000000000e */
[C---:B------:R-:W-:Y:S01]  /*7fb0*/  FFMA R14, R15.reuse, R35, R84 ;  /* 0x000000230f0e7223 */ /* 0x040fe20000000054 */
[----:B------:R-:W3:Y:S01]  /*7fc0*/  LDS.128 R104, [R0.X4+UR5+0x30] ;  /* 0x0000300500687984 */ /* 0x000ee20008004c00 */
[----:B------:R-:W-:Y:S01]  /*7fd0*/  FFMA R15, R15, R99, R54 ;  /* 0x000000630f0f7223 */ /* 0x000fe20000000036 */
[C---:B-1----:R-:W-:Y:S01]  /*7fe0*/  FFMA R84, R16.reuse, R56, R209 ;  /* 0x0000003810547223 */ /* 0x042fe200000000d1 */
[C---:B------:R-:W-:Y:S01]  /*7ff0*/  FFMA R208, R16.reuse, R92, R208 ;  /* 0x0000005c10d07223 */ /* 0x040fe200000000d0 */
[----:B------:R-:W1:Y:S01]  /*8000*/  LDS.128 R36, [R9+0x130] ;  /* 0x0001300009247984 */ /* 0x000e620000000c00 */
[C---:B------:R-:W-:Y:S01]  /*8010*/  FFMA R54, R16.reuse, R32, R207 ;  /* 0x0000002010367223 */ /* 0x040fe200000000cf */
[----:B------:R-:W-:Y:S01]  /*8020*/  FFMA R206, R16, R96, R206 ;  /* 0x0000006010ce7223 */ /* 0x000fe200000000ce */
[C---:B------:R-:W-:Y:S01]  /*8030*/  FFMA R55, R17.reuse, R57, R84 ;  /* 0x0000003911377223 */ /* 0x040fe20000000054 */
[----:B------:R-:W4:Y:S01]  /*8040*/  LDS.128 R48, [R9+0x1b0] ;  /* 0x0001b00009307984 */ /* 0x000f220000000c00 */
[C---:B------:R-:W-:Y:S01]  /*8050*/  FFMA R85, R17.reuse, R93, R208 ;  /* 0x0000005d11557223 */ /* 0x040fe200000000d0 */
[C---:B------:R-:W-:Y:S01]  /*8060*/  FFMA R113, R17.reuse, R33, R54 ;  /* 0x0000002111717223 */ /* 0x040fe20000000036 */
[----:B------:R-:W-:Y:S01]  /*8070*/  FFMA R17, R17, R97, R206 ;  /* 0x0000006111117223 */ /* 0x000fe200000000ce */
[----:B------:R-:W5:Y:S01]  /*8080*/  LDS.128 R108, [R0.X4+UR5+0xb0] ;  /* 0x0000b005006c7984 */ /* 0x000f620008004c00 */
[C---:B------:R-:W-:Y:S01]  /*8090*/  FFMA R54, R18.reuse, R58, R55 ;  /* 0x0000003a12367223 */ /* 0x040fe20000000037 */
[C---:B------:R-:W-:Y:S01]  /*80a0*/  FFMA R16, R18.reuse, R34, R113 ;  /* 0x0000002212107223 */ /* 0x040fe20000000071 */
        /* <DEDUP_REMOVED lines=24> */
[C---:B---3--:R-:W-:Y:S01]  /*8230*/  FFMA R26, R104.reuse, R20, R65 ;  /* 0x00000014681a7223 */ /* 0x048fe20000000041 */
[----:B------:R-:W-:-:S03]  /*8240*/  FFMA R24, R104, R40, R3 ;  /* 0x0000002868187223 */ /* 0x000fc60000000003 */
[C---:B------:R-:W-:Y:S01]  /*8250*/  FFMA R33, R105.reuse, R21, R26 ;  /* 0x0000001569217223 */ /* 0x040fe2000000001a */
[C---:B------:R-:W-:Y:S01]  /*8260*/  FFMA R35, R105.reuse, R41, R24 ;  /* 0x0000002969237223 */ /* 0x040fe20000000018 */
[----:B-1----:R-:W-:Y:S01]  /*8270*/  FFMA R32, R104, R36, R103 ;  /* 0x0000002468207223 */ /* 0x002fe20000000067 */
[----:B------:R-:W1:Y:S01]  /*8280*/  LDS.128 R24, [R0.X4+UR5+0x1b0] ;  /* 0x0001b00500187984 */ /* 0x000e620008004c00 */
[----:B------:R-:W-:Y:S01]  /*8290*/  FFMA R114, R106, R22, R33 ;  /* 0x000000166a727223 */ /* 0x000fe20000000021 */
[----:B----4-:R-:W-:Y:S01]  /*82a0*/  FFMA R64, R104, R48, R64 ;  /* 0x0000003068407223 */ /* 0x010fe20000000040 */
[----:B------:R-:W-:Y:S01]  /*82b0*/  FFMA R3, R105, R37, R32 ;  /* 0x0000002569037223 */ /* 0x000fe20000000020 */
[----:B------:R-:W-:Y:S01]  /*82c0*/  FFMA R32, R106, R42, R35 ;  /* 0x0000002a6a207223 */ /* 0x000fe20000000023 */
[C---:B-----5:R-:W-:Y:S01]  /*82d0*/  FFMA R8, R108.reuse, R36, R8 ;  /* 0x000000246c087223 */ /* 0x060fe20000000008 */
[----:B------:R-:W-:Y:S01]  /*82e0*/  FFMA R10, R108, R20, R10 ;  /* 0x000000146c0a7223 */ /* 0x000fe2000000000a */
[----:B------:R-:W-:Y:S01]  /*82f0*/  FFMA R34, R106, R38, R3 ;  /* 0x000000266a227223 */ /* 0x000fe20000000003 */
[----:B------:R-:W-:Y:S01]  /*8300*/  FFMA R113, R107, R43, R32 ;  /* 0x0000002b6b717223 */ /* 0x000fe20000000020 */
[----:B------:R-:W-:Y:S01]  /*8310*/  FFMA R32, R108, R48, R11 ;  /* 0x000000306c207223 */ /* 0x000fe2000000000b */
[----:B------:R-:W-:Y:S01]  /*8320*/  FFMA R11, R109, R37, R8 ;  /* 0x000000256d0b7223 */ /* 0x000fe20000000008 */
[----:B------:R-:W-:Y:S01]  /*8330*/  FFMA R115, R107, R39, R34 ;  /* 0x000000276b737223 */ /* 0x000fe20000000022 */
[C---:B------:R-:W-:Y:S01]  /*8340*/  FFMA R55, R109.reuse, R21, R10 ;  /* 0x000000156d377223 */ /* 0x040fe2000000000a */
[----:B------:R-:W-:Y:S01]  /*8350*/  FFMA R3, R109, R49, R32 ;  /* 0x000000316d037223 */ /* 0x000fe20000000020 */
[C---:B------:R-:W-:Y:S01]  /*8360*/  FFMA R10, R110.reuse, R38, R11 ;  /* 0x000000266e0a7223 */ /* 0x040fe2000000000b */
[----:B------:R-:W3:Y:S01]  /*8370*/  LDS.128 R32, [R0.X4+UR5+0x830] ;  /* 0x0008300500207984 */ /* 0x000ee20008004c00 */
[C---:B------:R-:W-:Y:S01]  /*8380*/  FFMA R8, R110.reuse, R22, R55 ;  /* 0x000000166e087223 */ /* 0x040fe20000000037 */
[----:B------:R-:W-:Y:S01]  /*8390*/  FFMA R54, R110, R50, R3 ;  /* 0x000000326e367223 */ /* 0x000fe20000000003 */
[----:B------:R-:W-:Y:S01]  /*83a0*/  FFMA R11, R111, R39, R10 ;  /* 0x000000276f0b7223 */ /* 0x000fe2000000000a */
[----:B------:R-:W-:Y:S01]  /*83b0*/  FFMA R105, R105, R49, R64 ;  /* 0x0000003169697223 */ /* 0x000fe20000000040 */
        /* <DEDUP_REMOVED lines=67> */
[----:B-1----:R-:W-:Y:S01]  /*87f0*/  FFMA R10, R60, R20, R75 ;  /* 0x000000143c0a7223 */ /* 0x002fe2000000004b */
        /* <DEDUP_REMOVED lines=12> */
[----:B------:R-:W4:Y:S01]  /*88c0*/  LDS.128 R76, [R0.X4+UR5+0x1130] ;  /* 0x00113005004c7984 */ /* 0x000f220008004c00 */
[----:B--2---:R-:W-:Y:S01]  /*88d0*/  FFMA R10, R64, R36, R81 ;  /* 0x00000024400a7223 */ /* 0x004fe20000000051 */
[----:B------:R-:W-:Y:S01]  /*88e0*/  FFMA R54, R62, R38, R55 ;  /* 0x000000263e367223 */ /* 0x000fe20000000037 */
[----:B------:R-:W-:Y:S01]  /*88f0*/  FFMA R80, R64, R20, R80 ;  /* 0x0000001440507223 */ /* 0x000fe20000000050 */
[----:B------:R-:W-:Y:S01]  /*8900*/  FFMA R62, R62, R42, R61 ;  /* 0x0000002a3e3e7223 */ /* 0x000fe2000000003d */
[----:B------:R-:W-:Y:S01]  /*8910*/  FFMA R82, R64, R48, R82 ;  /* 0x0000003040527223 */ /* 0x000fe20000000052 */
[C---:B------:R-:W-:Y:S01]  /*8920*/  FFMA R61, R65.reuse, R37, R10 ;  /* 0x00000025413d7223 */ /* 0x040fe2000000000a */
[----:B------:R-:W-:Y:S01]  /*8930*/  FFMA R81, R65, R21, R80 ;  /* 0x0000001541517223 */ /* 0x000fe20000000050 */
        /* <DEDUP_REMOVED lines=8> */
[----:B------:R-:W-:Y:S01]  /*89c0*/  FFMA R57, R67, R39, R10 ;  /* 0x0000002743397223 */ /* 0x000fe2000000000a */
[----:B------:R-:W2:Y:S01]  /*89d0*/  LDS.128 R80, [R0.X4+UR5+0x11b0] ;  /* 0x0011b00500507984 */ /* 0x000ea20008004c00 */
[C---:B---3--:R-:W-:Y:S01]  /*89e0*/  FFMA R10, R68.reuse, R36, R29 ;  /* 0x00000024440a7223 */ /* 0x048fe2000000001d */
[C---:B------:R-:W-:Y:S01]  /*89f0*/  FFMA R30, R68.reuse, R48, R30 ;  /* 0x00000030441e7223 */ /* 0x040fe2000000001e */
[C---:B------:R-:W-:Y:S01]  /*8a00*/  FFMA R28, R68.reuse, R20, R28 ;  /* 0x00000014441c7223 */ /* 0x040fe2000000001c */
[----:B------:R-:W-:Y:S01]  /*8a10*/  FFMA R68, R68, R40, R31 ;  /* 0x0000002844447223 */ /* 0x000fe2000000001f */
[C---:B------:R-:W-:Y:S01]  /*8a20*/  FFMA R31, R69.reuse, R37, R10 ;  /* 0x00000025451f7223 */ /* 0x040fe2000000000a */
[----:B------:R-:W-:Y:S01]  /*8a30*/  FFMA R29, R69, R49, R30 ;  /* 0x00000031451d7223 */ /* 0x000fe2000000001e */
[----:B------:R-:W-:Y:S01]  /*8a40*/  FFMA R65, R65, R41, R64 ;  /* 0x0000002941417223 */ /* 0x000fe20000000040 */
[----:B------:R-:W-:Y:S01]  /*8a50*/  FFMA R61, R69, R21, R28 ;  /* 0x00000015453d7223 */ /* 0x000fe2000000001c */
        /* <DEDUP_REMOVED lines=8> */
[-C--:B------:R-:W-:Y:S01]  /*8ae0*/  FFMA R28, R70, R22.reuse, R61 ;  /* 0x00000016461c7223 */ /* 0x080fe2000000003d */
[C---:B------:R-:W-:Y:S01]  /*8af0*/  FFMA R65, R73.reuse, R21, R10 ;  /* 0x0000001549417223 */ /* 0x040fe2000000000a */
[----:B------:R-:W1:Y:S01]  /*8b00*/  LDS.128 R84, [R0.X4+UR5+0x1830] ;  /* 0x0018300500547984 */ /* 0x000e620008004c00 */
        /* <DEDUP_REMOVED lines=8> */
[C---:B------:R-:W-:Y:S01]  /*8b90*/  FFMA R60, R74.reuse, R38, R61 ;  /* 0x000000264a3c7223 */ /* 0x040fe2000000003d */
[----:B------:R-:W-:Y:S01]  /*8ba0*/  FFMA R62, R74, R42, R73 ;  /* 0x0000002a4a3e7223 */ /* 0x000fe20000000049 */
[C---:B------:R-:W-:Y:S01]  /*8bb0*/  FFMA R31, R75.reuse, R23, R10 ;  /* 0x000000174b1f7223 */ /* 0x040fe2000000000a */
[C---:B----4-:R-:W-:Y:S01]  /*8bc0*/  FFMA R190, R76.reuse, R48, R190 ;  /* 0x000000304cbe7223 */ /* 0x050fe200000000be */
[C---:B------:R-:W-:Y:S01]  /*8bd0*/  FFMA R10, R76.reuse, R36, R189 ;  /* 0x000000244c0a7223 */ /* 0x040fe200000000bd */
[C---:B------:R-:W-:Y:S01]  /*8be0*/  FFMA R188, R76.reuse, R20, R188 ;  /* 0x000000144cbc7223 */ /* 0x040fe200000000bc */
        /* <DEDUP_REMOVED lines=28> */
[----:B------:R-:W2:Y:S01]  /*8db0*/  LDS.128 R76, [R0.X4+UR5+0x1930] ;  /* 0x00193005004c7984 */ /* 0x000ea20008004c00 */
[----:B------:R-:W-:Y:S01]  /*8dc0*/  FFMA R106, R106, R50, R105 ;  /* 0x000000326a6a7223 */ /* 0x000fe20000000069 */
[----:B------:R-:W-:Y:S01]  /*8dd0*/  FFMA R110, R110, R42, R109 ;  /* 0x0000002a6e6e7223 */ /* 0x000fe2000000006d */
[C---:B------:R-:W-:Y:S01]  /*8de0*/  FFMA R69, R81.reuse, R49, R70 ;  /* 0x0000003151457223 */ /* 0x040fe20000000046 */
[C---:B------:R-:W-:Y:S01]  /*8df0*/  FFMA R89, R81.reuse, R37, R186 ;  /* 0x0000002551597223 */ /* 0x040fe200000000ba */
[C---:B------:R-:W-:Y:S01]  /*8e00*/  FFMA R93, R81.reuse, R21, R10 ;  /* 0x00000015515d7223 */ /* 0x040fe2000000000a */
[----:B------:R-:W-:Y:S01]  /*8e10*/  FFMA R81, R81, R41, R80 ;  /* 0x0000002951517223 */ /* 0x000fe20000000050 */
[-C--:B------:R-:W-:Y:S01]  /*8e20*/  FFMA R114, R107, R23.reuse, R114 ;  /* 0x000000176b727223 */ /* 0x080fe20000000072 */
        /* <DEDUP_REMOVED lines=110> */
[C---:B-1----:R-:W-:Y:S01]  /*9510*/  FFMA R170, R76.reuse, R48, R170 ;  /* 0x000000304caa7223 */ /* 0x042fe200000000aa */
[C---:B------:R-:W-:Y:S01]  /*9520*/  FFMA R10, R76.reuse, R36, R169 ;  /* 0x000000244c0a7223 */ /* 0x040fe200000000a9 */
[C---:B------:R-:W-:Y:S01]  /*9530*/  FFMA R168, R76.reuse, R20, R168 ;  /* 0x000000144ca87223 */ /* 0x040fe200000000a8 */
[----:B------:R-:W-:Y:S01]  /*9540*/  FFMA R76, R76, R40, R91 ;  /* 0x000000284c4c7223 */ /* 0x000fe2000000005b */
[----:B------:R-:W-:Y:S01]  /*9550*/  FFMA R134, R74, R42, R73 ;  /* 0x0000002a4a867223 */ /* 0x000fe20000000049 */
[----:B------:R-:W1:Y:S01]  /*9560*/  LDS.128 R88, [R0.X4+UR5+0x28b0] ;  /* 0x0028b00500587984 */ /* 0x000e620008004c00 */
[----:B------:R-:W-:Y:S01]  /*9570*/  FFMA R118, R75, R51, R118 ;  /* 0x000000334b767223 */ /* 0x000fe20000000076 */
[----:B------:R-:W-:Y:S01]  /*9580*/  FFMA R69, R77, R49, R170 ;  /* 0x000000314d457223 */ /* 0x000fe200000000aa */
[----:B------:R-:W-:Y:S01]  /*9590*/  FFMA R134, R75, R43, R134 ;  /* 0x0000002b4b867223 */ /* 0x000fe20000000086 */
[C---:B------:R-:W-:Y:S01]  /*95a0*/  FFMA R73, R77.reuse, R37, R10 ;  /* 0x000000254d497223 */ /* 0x040fe2000000000a */
[C---:B------:R-:W-:Y:S01]  /*95b0*/  FFMA R75, R77.reuse, R21, R168 ;  /* 0x000000154d4b7223 */ /* 0x040fe200000000a8 */
[----:B------:R-:W-:Y:S01]  /*95c0*/  FFMA R77, R77, R41, R76 ;  /* 0x000000294d4d7223 */ /* 0x000fe2000000004c */
[----:B---3--:R-:W-:Y:S01]  /*95d0*/  FFMA R72, R80, R48, R167 ;  /* 0x0000003050487223 */ /* 0x008fe200000000a7 */
[C---:B------:R-:W-:Y:S01]  /*95e0*/  FFMA R98, R78.reuse, R50, R69 ;  /* 0x000000324e627223 */ /* 0x040fe20000000045 */
[C---:B------:R-:W-:Y:S01]  /*95f0*/  FFMA R10, R78.reuse, R38, R73 ;  /* 0x000000264e0a7223 */ /* 0x040fe20000000049 */
[C---:B------:R-:W-:Y:S01]  /*9600*/  FFMA R124, R78.reuse, R22, R75 ;  /* 0x000000164e7c7223 */ /* 0x040fe2000000004b */
[----:B------:R-:W-:Y:S01]  /*9610*/  FFMA R78, R78, R42, R77 ;  /* 0x0000002a4e4e7223 */ /* 0x000fe2000000004d */
[----:B------:R-:W-:Y:S01]  /*9620*/  FFMA R77, R81, R49, R72 ;  /* 0x00000031514d7223 */ /* 0x000fe20000000048 */
[C---:B------:R-:W-:Y:S01]  /*9630*/  FFMA R166, R80.reuse, R36, R166 ;  /* 0x0000002450a67223 */ /* 0x040fe200000000a6 */
[----:B------:R-:W3:Y:S01]  /*9640*/  LDS.128 R72, [R0.X4+UR5+0x2930] ;  /* 0x0029300500487984 */ /* 0x000ee20008004c00 */
        /* <DEDUP_REMOVED lines=78> */
[----:B------:R-:W-:Y:S01]  /*9b30*/  FFMA R174, R78, R50, R89 ;  /* 0x000000324eae7223 */ /* 0x000fe20000000059 */
[C---:B-1----:R-:W-:Y:S01]  /*9b40*/  FFMA R146, R80.reuse, R20, R146 ;  /* 0x0000001450927223 */ /* 0x042fe20000000092 */
[C---:B------:R-:W-:Y:S01]  /*9b50*/  FFMA R148, R80.reuse, R48, R148 ;  /* 0x0000003050947223 */ /* 0x040fe20000000094 */
        /* <DEDUP_REMOVED lines=27> */
[----:B------:R-:W-:-:S02]  /*9d10*/  FFMA R89, R85, R49, R144 ;  /* 0x0000003155597223 */ /* 0x000fc40000000090 */
[C---:B------:R-:W-:Y:S01]  /*9d20*/  FFMA R93, R85.reuse, R21, R142 ;  /* 0x00000015555d7223 */ /* 0x040fe2000000008e */
[----:B------:R-:W-:Y:S01]  /*9d30*/  FFMA R85, R85, R41, R84 ;  /* 0x0000002955557223 */ /* 0x000fe20000000054 */
[C---:B------:R-:W-:Y:S01]  /*9d40*/  FFMA R168, R86.reuse, R50, R89 ;  /* 0x0000003256a87223 */ /* 0x040fe20000000059 */
[C---:B------:R-:W-:Y:S01]  /*9d50*/  FFMA R84, R86.reuse, R38, R91 ;  /* 0x0000002656547223 */ /* 0x040fe2000000005b */
[----:B------:R-:W-:Y:S01]  /*9d60*/  FFMA R166, R86, R22, R93 ;  /* 0x0000001656a67223 */ /* 0x000fe2000000005d */
[----:B------:R-:W4:Y:S01]  /*9d70*/  LDS.128 R88, [R0.X4+UR5+0x38b0] ;  /* 0x0038b00500587984 */ /* 0x000f220008004c00 */
[----:B--2---:R-:W-:Y:S01]  /*9d80*/  FFMA R138, R72, R20, R138 ;  /* 0x00000014488a7223 */ /* 0x004fe2000000008a */
[----:B------:R-:W-:Y:S01]  /*9d90*/  FFMA R156, R86, R42, R85 ;  /* 0x0000002a569c7223 */ /* 0x000fe20000000055 */
[----:B------:R-:W-:Y:S01]  /*9da0*/  FFMA R167, R87, R39, R84 ;  /* 0x0000002757a77223 */ /* 0x000fe20000000054 */
        /* <DEDUP_REMOVED lines=15> */
[----:B------:R-:W-:Y:S01]  /*9ea0*/  FFMA R163, R75, R23, R72 ;  /* 0x000000174ba37223 */ /* 0x000fe20000000048 */
[C---:B------:R-:W-:Y:S01]  /*9eb0*/  FFMA R72, R76.reuse, R40, R7 ;  /* 0x000000284c487223 */ /* 0x040fe20000000007 */
[C---:B------:R-:W-:Y:S01]  /*9ec0*/  FFMA R136, R76.reuse, R48, R136 ;  /* 0x000000304c887223 */ /* 0x040fe20000000088 */
[----:B------:R-:W-:Y:S01]  /*9ed0*/  FFMA R4, R76, R20, R4 ;  /* 0x000000144c047223 */ /* 0x000fe20000000004 */
[----:B------:R-:W1:Y:S01]  /*9ee0*/  LDS.128 R92, [R0.X4+UR5+0x3930] ;  /* 0x00393005005c7984 */ /* 0x000e620008004c00 */
        /* <DEDUP_REMOVED lines=8> */
[C---:B---3--:R-:W-:Y:S01]  /*9f70*/  FFMA R52, R80.reuse, R48, R52 ;  /* 0x0000003050347223 */ /* 0x048fe20000000034 */
[----:B------:R-:W-:Y:S01]  /*9f80*/  FFMA R6, R80, R36, R6 ;  /* 0x0000002450067223 */ /* 0x000fe20000000006 */
[----:B------:R-:W-:Y:S01]  /*9f90*/  FFMA R162, R78, R50, R7 ;  /* 0x000000324ea27223 */ /* 0x000fe20000000007 */
        /* <DEDUP_REMOVED lines=11> */
[C---:B----4-:R-:W-:Y:S01]  /*a050*/  FFMA R14, R88.reuse, R20, R14 ;  /* 0x00000014580e7223 */ /* 0x050fe2000000000e */
[C---:B------:R-:W-:Y:S01]  /*a060*/  FFMA R12, R88.reuse, R36, R12 ;  /* 0x00000024580c7223 */ /* 0x040fe2000000000c */
[----:B------:R-:W-:Y:S01]  /*a070*/  FFMA R147, R83, R43, R52 ;  /* 0x0000002b53937223 */ /* 0x000fe20000000034 */
[C---:B------:R-:W-:Y:S01]  /*a080*/  FFMA R52, R88.reuse, R40, R15 ;  /* 0x0000002858347223 */ /* 0x040fe2000000000f */
[----:B------:R-:W-:Y:S01]  /*a090*/  FFMA R88, R88, R48, R13 ;  /* 0x0000003058587223 */ /* 0x000fe2000000000d */
[----:B------:R-:W-:Y:S01]  /*a0a0*/  FFMA R82, R82, R22, R81 ;  /* 0x0000001652527223 */ /* 0x000fe20000000051 */
[C---:B------:R-:W-:Y:S01]  /*a0b0*/  FFMA R15, R89.reuse, R21, R14 ;  /* 0x00000015590f7223 */ /* 0x040fe2000000000e */
[C---:B------:R-:W-:Y:S01]  /*a0c0*/  FFMA R13, R89.reuse, R37, R12 ;  /* 0x00000025590d7223 */ /* 0x040fe2000000000c */
[C---:B------:R-:W-:Y:S01]  /*a0d0*/  FFMA R154, R78.reuse, R42, R75 ;  /* 0x0000002a4e9a7223 */ /* 0x040fe2000000004b */
[-C--:B------:R-:W-:Y:S01]  /*a0e0*/  FFMA R160, R78, R22.reuse, R77 ;  /* 0x000000164ea07223 */ /* 0x080fe2000000004d */
        /* <DEDUP_REMOVED lines=9> */
[----:B------:R-:W-:Y:S01]  /*a180*/  LDS.128 R72, [R9+0xc0] ;  /* 0x0000c00009487984 */ /* 0x000fe20000000c00 */
[----:B------:R-:W-:Y:S01]  /*a190*/  FFMA R89, R89, R49, R88 ;  /* 0x0000003159597223 */ /* 0x000fe20000000058 */
[----:B-1----:R-:W-:Y:S01]  /*a1a0*/  FFMA R88, R92, R48, R199 ;  /* 0x000000305c587223 */ /* 0x002fe200000000c7 */
[C---:B------:R-:W-:Y:S01]  /*a1b0*/  FFMA R146, R90.reuse, R42, R53 ;  /* 0x0000002a5a927223 */ /* 0x040fe20000000035 */
[----:B------:R-:W-:Y:S01]  /*a1c0*/  LDS.128 R80, [R9+0x140] ;  /* 0x0001400009507984 */ /* 0x000fe20000000c00 */
[----:B------:R-:W-:Y:S01]  /*a1d0*/  FFMA R150, R90, R50, R89 ;  /* 0x000000325a967223 */ /* 0x000fe20000000059 */
[C---:B------:R-:W-:Y:S01]  /*a1e0*/  FFMA R149, R91.reuse, R39, R52 ;  /* 0x000000275b957223 */ /* 0x040fe20000000034 */
[C---:B------:R-:W-:Y:S01]  /*a1f0*/  FFMA R148, R91.reuse, R23, R148 ;  /* 0x000000175b947223 */ /* 0x040fe20000000094 */
[----:B------:R-:W-:Y:S01]  /*a200*/  LDS.128 R76, [R9+0x40] ;  /* 0x00004000094c7984 */ /* 0x000fe20000000c00 */
[C---:B------:R-:W-:Y:S01]  /*a210*/  FFMA R150, R91.reuse, R51, R150 ;  /* 0x000000335b967223 */ /* 0x040fe20000000096 */
[----:B------:R-:W-:Y:S01]  /*a220*/  FFMA R146, R91, R43, R146 ;  /* 0x0000002b5b927223 */ /* 0x000fe20000000092 */
[C---:B------:R-:W-:Y:S01]  /*a230*/  FFMA R53, R93.reuse, R49, R88 ;  /* 0x000000315d357223 */ /* 0x040fe20000000058 */
[----:B------:R-:W1:Y:S01]  /*a240*/  LDS.128 R12, [R0.X4+UR5+0x40] ;  /* 0x00004005000c7984 */ /* 0x000e620008004c00 */
[C---:B------:R-:W-:Y:S01]  /*a250*/  FFMA R198, R92.reuse, R36, R198 ;  /* 0x000000245cc67223 */ /* 0x040fe200000000c6 */
[C---:B------:R-:W-:Y:S01]  /*a260*/  FFMA R52, R92.reuse, R20, R197 ;  /* 0x000000145c347223 */ /* 0x040fe200000000c5 */
[----:B------:R-:W-:Y:S01]  /*a270*/  FFMA R196, R92, R40, R196 ;  /* 0x000000285cc47223 */ /* 0x000fe200000000c4 */
[----:B------:R-:W3:Y:S01]  /*a280*/  LDS.128 R84, [R9+0x1c0] ;  /* 0x0001c00009547984 */ /* 0x000ee20000000c00 */
        /* <DEDUP_REMOVED lines=29> */
[----:B------:R-:W5:Y:S04]  /*a460*/  LDS.128 R48, [R0.X4+UR5+0x19c0] ;  /* 0x0019c00500307984 */ /* 0x000f680008004c00 */
[----:B------:R-:W5:Y:S01]  /*a470*/  LDS.128 R40, [R0.X4+UR5+0x20c0] ;  /* 0x0020c00500287984 */ /* 0x000f620008004c00 */
[C---:B-1----:R-:W-:Y:S01]  /*a480*/  FFMA R114, R12.reuse, R72, R114 ;  /* 0x000000480c727223 */ /* 0x042fe20000000072 */
[C---:B------:R-:W-:Y:S01]  /*a490*/  FFMA R6, R12.reuse, R80, R115 ;  /* 0x000000500c067223 */ /* 0x040fe20000000073 */
[C---:B------:R-:W-:Y:S01]  /*a4a0*/  FFMA R4, R12.reuse, R76, R113 ;  /* 0x0000004c0c047223 */ /* 0x040fe20000000071 */
[----:B---3--:R-:W-:Y:S01]  /*a4b0*/  FFMA R12, R12, R84, R107 ;  /* 0x000000540c0c7223 */ /* 0x008fe2000000006b */
        /* <DEDUP_REMOVED lines=13> */
[C---:B----4-:R-:W-:Y:S01]  /*a590*/  FFMA R14, R88.reuse, R84, R3 ;  /* 0x00000054580e7223 */ /* 0x050fe20000000003 */
[C---:B------:R-:W-:Y:S01]  /*a5a0*/  FFMA R12, R88.reuse, R80, R11 ;  /* 0x00000050580c7223 */ /* 0x040fe2000000000b */
[----:B------:R-:W-:Y:S01]  /*a5b0*/  FFMA R8, R88, R72, R8 ;  /* 0x0000004858087223 */ /* 0x000fe20000000008 */
[----:B------:R-:W-:Y:S01]  /*a5c0*/  LDS.128 R112, [R0.X4+UR5+0x11c0] ;  /* 0x0011c00500707984 */ /* 0x000fe20008004c00 */
[C---:B------:R-:W-:Y:S01]  /*a5d0*/  FFMA R3, R89.reuse, R85, R14 ;  /* 0x0000005559037223 */ /* 0x040fe2000000000e */
[C---:B------:R-:W-:Y:S01]  /*a5e0*/  FFMA R11, R89.reuse, R81, R12 ;  /* 0x00000051590b7223 */ /* 0x040fe2000000000c */
[----:B------:R-:W-:Y:S01]  /*a5f0*/  FFMA R21, R89, R73, R8 ;  /* 0x0000004959157223 */ /* 0x000fe20000000008 */
[----:B------:R-:W3:Y:S01]  /*a600*/  LDS.128 R12, [R0.X4+UR5+0x840] ;  /* 0x00084005000c7984 */ /* 0x000ee20008004c00 */
[----:B--2---:R-:W-:Y:S01]  /*a610*/  FFMA R18, R92, R84, R18 ;  /* 0x000000545c127223 */ /* 0x004fe20000000012 */
        /* <DEDUP_REMOVED lines=9> */
[----:B------:R-:W-:Y:S01]  /*a6b0*/  FFMA R11, R93, R81, R8 ;  /* 0x000000515d0b7223 */ /* 0x000fe20000000008 */
[----:B------:R-:W2:Y:S01]  /*a6c0*/  LDS.128 R16, [R0.X4+UR5+0x8c0] ;  /* 0x0008c00500107984 */ /* 0x000ea20008004c00 */
[C---:B------:R-:W-:Y:S01]  /*a6d0*/  FFMA R20, R94.reuse, R86, R3 ;  /* 0x000000565e147223 */ /* 0x040fe20000000003 */
[C---:B------:R-:W-:Y:S01]  /*a6e0*/  FFMA R8, R94.reuse, R74, R21 ;  /* 0x0000004a5e087223 */ /* 0x040fe20000000015 */
[----:B------:R-:W-:Y:S01]  /*a6f0*/  FFMA R212, R94, R82, R11 ;  /* 0x000000525ed47223 */ /* 0x000fe2000000000b */
[-C--:B------:R-:W-:Y:S01]  /*a700*/  FFMA R88, R88, R76.reuse, R111 ;  /* 0x0000004c58587223 */ /* 0x080fe2000000006f */
[C---:B------:R-:W-:Y:S01]  /*a710*/  FFMA R213, R95.reuse, R87, R20 ;  /* 0x000000575fd57223 */ /* 0x040fe20000000014 */
[----:B------:R-:W-:Y:S01]  /*a720*/  FFMA R211, R95, R75, R8 ;  /* 0x0000004b5fd37223 */ /* 0x000fe20000000008 */
[----:B------:R-:W4:Y:S01]  /*a730*/  LDS.128 R20, [R0.X4+UR5+0x940] ;  /* 0x0009400500147984 */ /* 0x000f220008004c00 */
[----:B-----5:R-:W-:Y:S01]  /*a740*/  FFMA R132, R48, R76, R132 ;  /* 0x0000004c30847223 */ /* 0x020fe20000000084 */
[C---:B------:R-:W-:Y:S01]  /*a750*/  FFMA R118, R40.reuse, R84, R118 ;  /* 0x0000005428767223 */ /* 0x040fe20000000076 */
[-C--:B------:R-:W-:Y:S01]  /*a760*/  FFMA R70, R40, R80.reuse, R70 ;  /* 0x0000005028467223 */ /* 0x080fe20000000046 */
[----:B------:R-:W-:Y:S01]  /*a770*/  LDS.128 R36, [R0.X4+UR5+0x2140] ;  /* 0x0021400500247984 */ /* 0x000fe20008004c00 */
        /* <DEDUP_REMOVED lines=42> */
[----:B----4-:R-:W-:Y:S01]  /*aa20*/  FFMA R16, R20, R84, R55 ;  /* 0x0000005414107223 */ /* 0x010fe20000000037 */
        /* <DEDUP_REMOVED lines=54> */
[----:B------:R-:W-:Y:S01]  /*ad90*/  FFMA R143, R15, R75, R4 ;  /* 0x0000004b0f8f7223 */ /* 0x000fe20000000004 */
[C---:B---3--:R-:W-:Y:S01]  /*ada0*/  FFMA R6, R16.reuse, R84, R61 ;  /* 0x0000005410067223 */ /* 0x048fe2000000003d */
[----:B------:R-:W-:Y:S01]  /*adb0*/  FFMA R4, R16, R72, R31 ;  /* 0x0000004810047223 */ /* 0x000fe2000000001f */
        /* <DEDUP_REMOVED lines=9> */
[----:B------:R-:W-:Y:S01]  /*ae50*/  FFMA R8, R18, R74, R13 ;  /* 0x0000004a12087223 */ /* 0x000fe2000000000d */
[----:B------:R-:W-:Y:S01]  /*ae60*/  FFMA R141, R19, R87, R12 ;  /* 0x00000057138d7223 */ /* 0x000fe2000000000c */
[C---:B------:R-:W-:Y:S01]  /*ae70*/  FFMA R11, R17.reuse, R81, R60 ;  /* 0x00000051110b7223 */ /* 0x040fe2000000003c */
[----:B------:R-:W3:Y:S01]  /*ae80*/  LDS.128 R12, [R0.X4+UR5+0x18c0] ;  /* 0x0018c005000c7984 */ /* 0x000ee20008004c00 */
[----:B------:R-:W-:Y:S01]  /*ae90*/  FFMA R17, R17, R77, R62 ;  /* 0x0000004d11117223 */ /* 0x000fe2000000003e */
[C---:B-1----:R-:W-:Y:S01]  /*aea0*/  FFMA R66, R20.reuse, R84, R66 ;  /* 0x0000005414427223 */ /* 0x042fe20000000042 */
[----:B------:R-:W-:Y:S01]  /*aeb0*/  FFMA R64, R20, R72, R64 ;  /* 0x0000004814407223 */ /* 0x000fe20000000040 */
[----:B------:R-:W-:Y:S01]  /*aec0*/  FFMA R139, R19, R75, R8 ;  /* 0x0000004b138b7223 */ /* 0x000fe20000000008 */
[----:B------:R-:W-:Y:S01]  /*aed0*/  FFMA R138, R18, R78, R17 ;  /* 0x0000004e128a7223 */ /* 0x000fe20000000011 */
[----:B------:R-:W-:Y:S01]  /*aee0*/  FFMA R8, R20, R80, R65 ;  /* 0x0000005014087223 */ /* 0x000fe20000000041 */
[C---:B------:R-:W-:Y:S01]  /*aef0*/  FFMA R3, R21.reuse, R85, R66 ;  /* 0x0000005515037223 */ /* 0x040fe20000000042 */
[C---:B------:R-:W-:Y:S01]  /*af00*/  FFMA R17, R21.reuse, R73, R64 ;  /* 0x0000004915117223 */ /* 0x040fe20000000040 */
        /* <DEDUP_REMOVED lines=8> */
[----:B------:R-:W1:Y:S01]  /*af90*/  LDS.128 R16, [R0.X4+UR5+0x1940] ;  /* 0x0019400500107984 */ /* 0x000e620008004c00 */
[----:B------:R-:W-:Y:S01]  /*afa0*/  FFMA R137, R23, R87, R8 ;  /* 0x0000005717897223 */ /* 0x000fe20000000008 */
        /* <DEDUP_REMOVED lines=28> */
[----:B------:R-:W2:Y:S01]  /*b170*/  LDS.128 R44, [R0.X4+UR5+0x2040] ;  /* 0x00204005002c7984 */ /* 0x000ea20008004c00 */
[C---:B------:R-:W-:Y:S01]  /*b180*/  FFMA R108, R6.reuse, R86, R3 ;  /* 0x00000056066c7223 */ /* 0x040fe20000000003 */
[C---:B------:R-:W-:Y:S01]  /*b190*/  FFMA R110, R6.reuse, R74, R21 ;  /* 0x0000004a066e7223 */ /* 0x040fe20000000015 */
        /* <DEDUP_REMOVED lines=12> */
[C---:B-1----:R-:W-:Y:S01]  /*b260*/  FFMA R4, R16.reuse, R80, R99 ;  /* 0x0000005010047223 */ /* 0x042fe20000000063 */
        /* <DEDUP_REMOVED lines=30> */
[----:B------:R-:W-:Y:S01]  /*b450*/  FFMA R96, R44, R80, R96 ;  /* 0x000000502c607223 */ /* 0x000fe20000000060 */
[----:B------:R-:W-:Y:S01]  /*b460*/  FFMA R14, R14, R78, R13 ;  /* 0x0000004e0e0e7223 */ /* 0x000fe2000000000d */
[C---:B------:R-:W-:Y:S01]  /*b470*/  FFMA R3, R45.reuse, R85, R6 ;  /* 0x000000552d037223 */ /* 0x040fe20000000006 */
[C---:B------:R-:W-:Y:S01]  /*b480*/  FFMA R13, R45.reuse, R73, R4 ;  /* 0x000000492d0d7223 */ /* 0x040fe20000000004 */
[----:B------:R-:W-:Y:S01]  /*b490*/  FFMA R44, R44, R76, R135 ;  /* 0x0000004c2c2c7223 */ /* 0x000fe20000000087 */
[----:B------:R-:W1:Y:S01]  /*b4a0*/  LDS.128 R4, [R0.X4+UR5+0x21c0] ;  /* 0x0021c00500047984 */ /* 0x000e620008004c00 */
        /* <DEDUP_REMOVED lines=30> */
[-C--:B------:R-:W-:Y:S01]  /*b690*/  FFMA R36, R36, R76.reuse, R131 ;  /* 0x0000004c24247223 */ /* 0x080fe20000000083 */
        /* <DEDUP_REMOVED lines=9> */
[----:B------:R-:W4:Y:S01]  /*b730*/  LDS.128 R56, [R0.X4+UR5+0x2940] ;  /* 0x0029400500387984 */ /* 0x000f220008004c00 */
[C---:B------:R-:W-:Y:S01]  /*b740*/  FFMA R35, R39.reuse, R87, R16 ;  /* 0x0000005727237223 */ /* 0x040fe20000000010 */
[C---:B------:R-:W-:Y:S01]  /*b750*/  FFMA R37, R39.reuse, R83, R14 ;  /* 0x0000005327257223 */ /* 0x040fe2000000000e */
[C---:B------:R-:W-:Y:S01]  /*b760*/  FFMA R38, R39.reuse, R75, R12 ;  /* 0x0000004b27267223 */ /* 0x040fe2000000000c */
[C---:B-1----:R-:W-:Y:S01]  /*b770*/  FFMA R184, R4.reuse, R72, R184 ;  /* 0x0000004804b87223 */ /* 0x042fe200000000b8 */
[----:B------:R-:W-:Y:S01]  /*b780*/  FFMA R39, R39, R79, R8 ;  /* 0x0000004f27277223 */ /* 0x000fe20000000008 */
        /* <DEDUP_REMOVED lines=18> */
[C---:B--2---:R-:W-:Y:S01]  /*b8b0*/  FFMA R4, R28.reuse, R72, R181 ;  /* 0x000000481c047223 */ /* 0x044fe200000000b5 */
[C---:B------:R-:W-:Y:S01]  /*b8c0*/  FFMA R136, R23.reuse, R83, R136 ;  /* 0x0000005317887223 */ /* 0x040fe20000000088 */
[----:B------:R-:W-:Y:S01]  /*b8d0*/  FFMA R116, R23, R75, R116 ;  /* 0x0000004b17747223 */ /* 0x000fe20000000074 */
[C---:B------:R-:W-:Y:S01]  /*b8e0*/  FFMA R23, R7.reuse, R87, R8 ;  /* 0x0000005707177223 */ /* 0x040fe20000000008 */
[C---:B------:R-:W-:Y:S01]  /*b8f0*/  FFMA R26, R7.reuse, R83, R26 ;  /* 0x00000053071a7223 */ /* 0x040fe2000000001a */
[----:B------:R-:W-:Y:S01]  /*b900*/  FFMA R24, R7, R79, R24 ;  /* 0x0000004f07187223 */ /* 0x000fe20000000018 */
[----:B------:R-:W-:Y:S01]  /*b910*/  FFMA R7, R29, R73, R4 ;  /* 0x000000491d077223 */ /* 0x000fe20000000004 */
[----:B------:R-:W-:Y:S01]  /*b920*/  FFMA R6, R28, R84, R183 ;  /* 0x000000541c067223 */ /* 0x000fe200000000b7 */
[C---:B------:R-:W-:Y:S01]  /*b930*/  FFMA R104, R15.reuse, R87, R104 ;  /* 0x000000570f687223 */ /* 0x040fe20000000068 */
[----:B------:R-:W-:Y:S01]  /*b940*/  FFMA R106, R15, R75, R106 ;  /* 0x0000004b0f6a7223 */ /* 0x000fe2000000006a */
[----:B------:R-:W-:Y:S01]  /*b950*/  FFMA R4, R30, R74, R7 ;  /* 0x0000004a1e047223 */ /* 0x000fe20000000007 */
[----:B------:R-:W-:Y:S01]  /*b960*/  FFMA R3, R29, R85, R6 ;  /* 0x000000551d037223 */ /* 0x000fe20000000006 */
[----:B------:R-:W2:Y:S01]  /*b970*/  LDS.128 R52, [R0.X4+UR5+0x3040] ;  /* 0x0030400500347984 */ /* 0x000ea20008004c00 */
[-C--:B------:R-:W-:Y:S01]  /*b980*/  FFMA R182, R28, R80.reuse, R182 ;  /* 0x000000501cb67223 */ /* 0x080fe200000000b6 */
[----:B------:R-:W-:Y:S01]  /*b990*/  FFMA R15, R31, R75, R4 ;  /* 0x0000004b1f0f7223 */ /* 0x000fe20000000004 */
[----:B---3--:R-:W-:Y:S01]  /*b9a0*/  FFMA R4, R60, R80, R179 ;  /* 0x000000503c047223 */ /* 0x008fe200000000b3 */
[----:B------:R-:W-:Y:S01]  /*b9b0*/  FFMA R6, R30, R86, R3 ;  /* 0x000000561e067223 */ /* 0x000fe20000000003 */
[----:B------:R-:W-:Y:S01]  /*b9c0*/  FFMA R128, R28, R76, R128 ;  /* 0x0000004c1c807223 */ /* 0x000fe20000000080 */
[-C--:B------:R-:W-:Y:S01]  /*b9d0*/  FFMA R5, R29, R81.reuse, R182 ;  /* 0x000000511d057223 */ /* 0x080fe200000000b6 */
        /* <DEDUP_REMOVED lines=9> */
[----:B----4-:R-:W-:Y:S01]  /*ba70*/  FFMA R6, R56, R72, R175 ;  /* 0x0000004838067223 */ /* 0x010fe200000000af */
[C---:B------:R-:W-:Y:S01]  /*ba80*/  FFMA R5, R61.reuse, R85, R180 ;  /* 0x000000553d057223 */ /* 0x040fe200000000b4 */
[C---:B------:R-:W-:Y:S01]  /*ba90*/  FFMA R11, R61.reuse, R73, R178 ;  /* 0x000000493d0b7223 */ /* 0x040fe200000000b2 */
        /* <DEDUP_REMOVED lines=8> */
[----:B------:R-:W3:Y:S01]  /*bb20*/  LDS.128 R28, [R0.X4+UR5+0x30c0] ;  /* 0x0030c005001c7984 */ /* 0x000ee20008004c00 */
[----:B------:R-:W-:Y:S01]  /*bb30*/  FFMA R20, R58, R74, R21 ;  /* 0x0000004a3a147223 */ /* 0x000fe20000000015 */
[----:B------:R-:W-:Y:S01]  /*bb40*/  FFMA R176, R56, R80, R176 ;  /* 0x0000005038b07223 */ /* 0x000fe200000000b0 */
[----:B------:R-:W-:Y:S01]  /*bb50*/  FFMA R22, R58, R86, R5 ;  /* 0x000000563a167223 */ /* 0x000fe20000000005 */
[C---:B-1----:R-:W-:Y:S01]  /*bb60*/  FFMA R174, R16.reuse, R84, R174 ;  /* 0x0000005410ae7223 */ /* 0x042fe200000000ae */
        /* <DEDUP_REMOVED lines=15> */
[----:B------:R-:W-:Y:S01]  /*bc60*/  FFMA R11, R63, R79, R62 ;  /* 0x0000004f3f0b7223 */ /* 0x000fe2000000003e */
[----:B------:R-:W-:Y:S01]  /*bc70*/  FFMA R57, R57, R77, R56 ;  /* 0x0000004d39397223 */ /* 0x000fe20000000038 */
[-C--:B------:R-:W-:Y:S01]  /*bc80*/  FFMA R13, R59, R87.reuse, R22 ;  /* 0x000000573b0d7223 */ /* 0x080fe20000000016 */
[----:B------:R-:W1:Y:S01]  /*bc90*/  LDS.128 R60, [R0.X4+UR5+0x3140] ;  /* 0x00314005003c7984 */ /* 0x000e620008004c00 */
[C---:B------:R-:W-:Y:S01]  /*bca0*/  FFMA R32, R18.reuse, R86, R21 ;  /* 0x0000005612207223 */ /* 0x040fe20000000015 */
[C---:B------:R-:W-:Y:S01]  /*bcb0*/  FFMA R22, R18.reuse, R82, R25 ;  /* 0x0000005212167223 */ /* 0x040fe20000000019 */
[C---:B------:R-:W-:Y:S01]  /*bcc0*/  FFMA R16, R18.reuse, R74, R33 ;  /* 0x0000004a12107223 */ /* 0x040fe20000000021 */
[-C--:B------:R-:W-:Y:S01]  /*bcd0*/  FFMA R20, R18, R78.reuse, R17 ;  /* 0x0000004e12147223 */ /* 0x080fe20000000011 */
        /* <DEDUP_REMOVED lines=36> */
[----:B------:R-:W4:Y:S01]  /*bf20*/  LDS.128 R96, [R0.X4+UR5+0x38c0] ;  /* 0x0038c00500607984 */ /* 0x000f220008004c00 */
        /* <DEDUP_REMOVED lines=15> */
[----:B------:R-:W-:Y:S01]  /*c020*/  FFMA R60, R62, R74, R67 ;  /* 0x0000004a3e3c7223 */ /* 0x000fe20000000043 */
[----:B--2---:R-:W-:Y:S01]  /*c030*/  FFMA R154, R56, R76, R154 ;  /* 0x0000004c389a7223 */ /* 0x004fe2000000009a */
        /* <DEDUP_REMOVED lines=8> */
[----:B------:R-:W1:Y:S01]  /*c0c0*/  LDS.128 R88, [R0.X4+UR5+0x3940] ;  /* 0x0039400500587984 */ /* 0x000e620008004c00 */
[C---:B------:R-:W-:Y:S01]  /*c0d0*/  FFMA R162, R56.reuse, R84, R162 ;  /* 0x0000005438a27223 */ /* 0x040fe200000000a2 */
        /* <DEDUP_REMOVED lines=11> */
[----:B---3--:R-:W-:Y:S01]  /*c190*/  FFMA R56, R52, R76, R147 ;  /* 0x0000004c34387223 */ /* 0x008fe20000000093 */
[C---:B------:R-:W-:Y:S01]  /*c1a0*/  FFMA R226, R58.reuse, R86, R61 ;  /* 0x000000563ae27223 */ /* 0x040fe2000000003d */
[C---:B------:R-:W-:Y:S01]  /*c1b0*/  FFMA R60, R58.reuse, R82, R63 ;  /* 0x000000523a3c7223 */ /* 0x040fe2000000003f */
[----:B------:R-:W-:Y:S01]  /*c1c0*/  FFMA R224, R58, R74, R57 ;  /* 0x0000004a3ae07223 */ /* 0x000fe20000000039 */
[C---:B------:R-:W-:Y:S01]  /*c1d0*/  FFMA R58, R52.reuse, R84, R153 ;  /* 0x00000054343a7223 */ /* 0x040fe20000000099 */
[C---:B------:R-:W-:Y:S01]  /*c1e0*/  FFMA R152, R52.reuse, R80, R152 ;  /* 0x0000005034987223 */ /* 0x040fe20000000098 */
[----:B------:R-:W-:Y:S01]  /*c1f0*/  FFMA R52, R52, R72, R151 ;  /* 0x0000004834347223 */ /* 0x000fe20000000097 */
        /* <DEDUP_REMOVED lines=10> */
[-C--:B------:R-:W-:Y:S01]  /*c2a0*/  FFMA R199, R95, R79.reuse, R94 ;  /* 0x0000004f5fc77223 */ /* 0x080fe2000000005e */
[C---:B------:R-:W-:Y:S01]  /*c2b0*/  FFMA R120, R54.reuse, R86, R57 ;  /* 0x0000005636787223 */ /* 0x040fe20000000039 */
[----:B------:R-:W2:Y:S01]  /*c2c0*/  LDS.128 R92, [R0.X4+UR5+0x39c0] ;  /* 0x0039c005005c7984 */ /* 0x000ea20008004c00 */
[C---:B------:R-:W-:Y:S01]  /*c2d0*/  FFMA R56, R54.reuse, R82, R59 ;  /* 0x0000005236387223 */ /* 0x040fe2000000003b */
[----:B------:R-:W-:Y:S01]  /*c2e0*/  FFMA R118, R54, R74, R53 ;  /* 0x0000004a36767223 */ /* 0x000fe20000000035 */
[C---:B------:R-:W-:Y:S01]  /*c2f0*/  FFMA R121, R55.reuse, R79, R52 ;  /* 0x0000004f37797223 */ /* 0x040fe20000000034 */
[C---:B----4-:R-:W-:Y:S01]  /*c300*/  FFMA R148, R96.reuse, R72, R148 ;  /* 0x0000004860947223 */ /* 0x050fe20000000094 */
        /* <DEDUP_REMOVED lines=12> */
[----:B------:R-:W-:Y:S01]  /*c3d0*/  LDS.128 R52, [R9+0x50] ;  /* 0x0000500009347984 */ /* 0x000fe20000000c00 */
[----:B------:R-:W-:Y:S01]  /*c3e0*/  FFMA R97, R97, R85, R150 ;  /* 0x0000005561617223 */ /* 0x000fe20000000096 */
[C---:B------:R-:W-:Y:S01]  /*c3f0*/  FFMA R123, R99.reuse, R83, R126 ;  /* 0x00000053637b7223 */ /* 0x040fe2000000007e */
[C---:B------:R-:W-:Y:S01]  /*c400*/  FFMA R125, R99.reuse, R79, R96 ;  /* 0x0000004f637d7223 */ /* 0x040fe20000000060 */
[----:B------:R-:W-:Y:S01]  /*c410*/  LDS.128 R60, [R9+0x150] ;  /* 0x00015000093c7984 */ /* 0x000fe20000000c00 */
[----:B-1----:R-:W-:Y:S01]  /*c420*/  FFMA R96, R88, R80, R229 ;  /* 0x0000005058607223 */ /* 0x002fe200000000e5 */
[----:B------:R-:W-:Y:S01]  /*c430*/  FFMA R124, R98, R86, R97 ;  /* 0x00000056627c7223 */ /* 0x000fe20000000061 */
[C---:B------:R-:W-:Y:S01]  /*c440*/  FFMA R122, R99.reuse, R75, R122 ;  /* 0x0000004b637a7223 */ /* 0x040fe2000000007a */
[----:B------:R-:W1:Y:S01]  /*c450*/  LDS.128 R64, [R0.X4+UR5+0x50] ;  /* 0x0000500500407984 */ /* 0x000e620008004c00 */
[----:B------:R-:W-:Y:S01]  /*c460*/  FFMA R230, R88, R84, R230 ;  /* 0x0000005458e67223 */ /* 0x000fe200000000e6 */
[----:B------:R-:W-:-:S02]  /*c470*/  FFMA R124, R99, R87, R124 ;  /* 0x00000057637c7223 */ /* 0x000fc4000000007c */
[----:B------:R-:W3:Y:S04]  /*c480*/  LDS.128 R56, [R9+0xd0] ;  /* 0x0000d00009387984 */ /* 0x000ee80000000c00 */
[----:B------:R-:W4:Y:S01]  /*c490*/  LDS.128 R68, [R9+0x1d0] ;  /* 0x0001d00009447984 */ /* 0x000f220000000c00 */
[----:B------:R-:W-:-:S03]  /*c4a0*/  FFMA R129, R89, R81, R96 ;  /* 0x0000005159817223 */ /* 0x000fc60000000060 */
[----:B------:R-:W5:Y:S01]  /*c4b0*/  LDS.128 R96, [R0.X4+UR5+0xd0] ;  /* 0x0000d00500607984 */ /* 0x000f620008004c00 */
[C---:B------:R-:W-:Y:S01]  /*c4c0*/  FFMA R228, R88.reuse, R72, R228 ;  /* 0x0000004858e47223 */ /* 0x040fe200000000e4 */
[----:B------:R-:W-:Y:S01]  /*c4d0*/  FFMA R88, R88, R76, R227 ;  /* 0x0000004c58587223 */ /* 0x000fe200000000e3 */
[C---:B------:R-:W-:Y:S01]  /*c4e0*/  FFMA R127, R89.reuse, R85, R230 ;  /* 0x00000055597f7223 */ /* 0x040fe200000000e6 */
[----:B--2---:R-:W-:Y:S01]  /*c4f0*/  FFMA R220, R92, R72, R220 ;  /* 0x000000485cdc7223 */ /* 0x004fe200000000dc */
        /* <DEDUP_REMOVED lines=26> */
[----:B------:R-:W2:Y:S01]  /*c6a0*/  LDL R229, [R1+0x50] ;  /* 0x0000500001e57983 */ /* 0x000ea20000100800 */
[C---:B---3--:R-:W-:Y:S01]  /*c6b0*/  FFMA R218, R64.reuse, R56, R218 ;  /* 0x0000003840da7223 */ /* 0x048fe200000000da */
[C---:B------:R-:W-:Y:S01]  /*c6c0*/  FFMA R84, R95.reuse, R83, R84 ;  /* 0x000000535f547223 */ /* 0x040fe20000000054 */
[----:B------:R-:W-:Y:S01]  /*c6d0*/  FFMA R95, R95, R79, R78 ;  /* 0x0000004f5f5f7223 */ /* 0x000fe2000000004e */
[C---:B------:R-:W-:Y:S01]  /*c6e0*/  FFMA R81, R65.reuse, R53, R72 ;  /* 0x0000003541517223 */ /* 0x040fe20000000048 */
[----:B----4-:R-:W-:Y:S01]  /*c6f0*/  FFMA R64, R64, R68, R201 ;  /* 0x0000004440407223 */ /* 0x010fe200000000c9 */
[C---:B------:R-:W-:Y:S01]  /*c700*/  FFMA R79, R65.reuse, R57, R218 ;  /* 0x00000039414f7223 */ /* 0x040fe200000000da */
        /* <DEDUP_REMOVED lines=106> */
[----:B------:R-:W-:Y:S01]  /*cdb0*/  FFMA R81, R81, R53, R192 ;  /* 0x0000003551517223 */ /* 0x000fe200000000c0 */
[----:B------:R-:W-:Y:S01]  /*cdc0*/  FFMA R182, R82, R58, R155 ;  /* 0x0000003a52b67223 */ /* 0x000fe2000000009b */
[C---:B------:R-:W-:Y:S01]  /*cdd0*/  FFMA R183, R83.reuse, R63, R80 ;  /* 0x0000003f53b77223 */ /* 0x040fe20000000050 */
        /* <DEDUP_REMOVED lines=30> */
[----:B------:R-:W4:Y:S01]  /*cfc0*/  LDS.128 R72, [R0.X4+UR5+0x11d0] ;  /* 0x0011d00500487984 */ /* 0x000f220008004c00 */
        /* <DEDUP_REMOVED lines=39> */
[C---:B----4-:R-:W-:Y:S01]  /*d240*/  FFMA R80, R72.reuse, R60, R113 ;  /* 0x0000003c48507223 */ /* 0x050fe20000000071 */
        /* <DEDUP_REMOVED lines=105> */
[----:B------:R-:W-:Y:S01]  /*d8e0*/  FFMA R73, R77, R57, R42 ;  /* 0x000000394d497223 */ /* 0x000fe2000000002a */
[C---:B------:R-:W-:Y:S01]  /*d8f0*/  FFMA R150, R67.reuse, R59, R150 ;  /* 0x0000003b43967223 */ /* 0x040fe20000000096 */
        /* <DEDUP_REMOVED lines=8> */
[----:B------:R-:W-:Y:S01]  /*d980*/  FFMA R139, R79, R59, R64 ;  /* 0x0000003b4f8b7223 */ /* 0x000fe20000000040 */
        /* <DEDUP_REMOVED lines=35> */
[----:B------:R-:W-:Y:S01]  /*dbc0*/  LDS.128 R100, [R0.X4+UR5+0x39d0] ;  /* 0x0039d00500647984 */ /* 0x000fe20008004c00 */
[C---:B----4-:R-:W-:Y:S01]  /*dbd0*/  FFMA R24, R40.reuse, R60, R8 ;  /* 0x0000003c28187223 */ /* 0x050fe20000000008 */
        /* <DEDUP_REMOVED lines=17> */
[----:B------:R-:W-:Y:S01]  /*dcf0*/  FFMA R15, R43, R55, R42 ;  /* 0x000000372b0f7223 */ /* 0x000fe2000000002a */
[C---:B------:R-:W-:Y:S01]  /*dd00*/  FFMA R24, R64.reuse, R68, R12 ;  /* 0x0000004440187223 */ /* 0x040fe2000000000c */
[----:B------:R-:W1:Y:S01]  /*dd10*/  LDS.128 R40, [R0.X4+UR5+0x3050] ;  /* 0x0030500500287984 */ /* 0x000e620008004c00 */
[----:B------:R-:W-:Y:S01]  /*dd20*/  FFMA R12, R64, R60, R7 ;  /* 0x0000003c400c7223 */ /* 0x000fe20000000007 */
[----:B------:R-:W-:Y:S01]  /*dd30*/  FFMA R4, R66, R58, R23 ;  /* 0x0000003a42047223 */ /* 0x000fe20000000017 */
[----:B------:R-:W-:Y:S01]  /*dd40*/  FFMA R64, R64, R52, R11 ;  /* 0x0000003440407223 */ /* 0x000fe2000000000b */
[C---:B------:R-:W-:Y:S01]  /*dd50*/  FFMA R7, R65.reuse, R69, R24 ;  /* 0x0000004541077223 */ /* 0x040fe20000000018 */
[----:B------:R-:W-:Y:S01]  /*dd60*/  FFMA R11, R65, R61, R12 ;  /* 0x0000003d410b7223 */ /* 0x000fe2000000000c */
[----:B------:R-:W-:Y:S01]  /*dd70*/  FFMA R23, R67, R59, R4 ;  /* 0x0000003b43177223 */ /* 0x000fe20000000004 */
[C---:B---3--:R-:W-:Y:S01]  /*dd80*/  FFMA R6, R48.reuse, R60, R6 ;  /* 0x0000003c30067223 */ /* 0x048fe20000000006 */
[----:B------:R-:W-:Y:S01]  /*dd90*/  FFMA R4, R48, R56, R5 ;  /* 0x0000003830047223 */ /* 0x000fe20000000005 */
[C---:B------:R-:W-:Y:S01]  /*dda0*/  FFMA R24, R66.reuse, R62, R11 ;  /* 0x0000003e42187223 */ /* 0x040fe2000000000b */
[----:B------:R-:W-:Y:S01]  /*ddb0*/  FFMA R12, R66, R70, R7 ;  /* 0x00000046420c7223 */ /* 0x000fe20000000007 */
[C---:B------:R-:W-:Y:S01]  /*ddc0*/  FFMA R27, R49.reuse, R61, R6 ;  /* 0x0000003d311b7223 */ /* 0x040fe20000000006 */
[----:B------:R-:W-:Y:S01]  /*ddd0*/  FFMA R35, R49, R57, R4 ;  /* 0x0000003931237223 */ /* 0x000fe20000000004 */
[----:B------:R-:W-:Y:S01]  /*dde0*/  FFMA R11, R67, R63, R24 ;  /* 0x0000003f430b7223 */ /* 0x000fe20000000018 */
[----:B------:R-:W3:Y:S01]  /*ddf0*/  LDS.128 R4, [R0.X4+UR5+0x30d0] ;  /* 0x0030d00500047984 */ /* 0x000ee20008004c00 */
[C---:B------:R-:W-:Y:S01]  /*de00*/  FFMA R24, R48.reuse, R68, R13 ;  /* 0x0000004430187223 */ /* 0x040fe2000000000d */
[----:B------:R-:W-:Y:S01]  /*de10*/  FFMA R10, R48, R52, R10 ;  /* 0x00000034300a7223 */ /* 0x000fe2000000000a */
[----:B------:R-:W-:Y:S01]  /*de20*/  FFMA R77, R77, R53, R76 ;  /* 0x000000354d4d7223 */ /* 0x000fe2000000004c */
[----:B------:R-:W-:Y:S01]  /*de30*/  FFMA R126, R72, R56, R126 ;  /* 0x00000038487e7223 */ /* 0x000fe2000000007e */
[C---:B------:R-:W-:Y:S01]  /*de40*/  FFMA R13, R49.reuse, R69, R24 ;  /* 0x00000045310d7223 */ /* 0x040fe20000000018 */
[----:B------:R-:W-:Y:S01]  /*de50*/  FFMA R49, R49, R53, R10 ;  /* 0x0000003531317223 */ /* 0x000fe2000000000a */
[C---:B------:R-:W-:Y:S01]  /*de60*/  FFMA R10, R50.reuse, R62, R27 ;  /* 0x0000003e320a7223 */ /* 0x040fe2000000001b */
        /* <DEDUP_REMOVED lines=15> */
[----:B------:R-:W4:Y:S01]  /*df60*/  LDS.128 R16, [R0.X4+UR5+0x3150] ;  /* 0x0031500500107984 */ /* 0x000f220008004c00 */
[----:B------:R-:W-:Y:S01]  /*df70*/  FFMA R26, R46, R62, R35 ;  /* 0x0000003e2e1a7223 */ /* 0x000fe20000000023 */
[C---:B------:R-:W-:Y:S01]  /*df80*/  FFMA R27, R47.reuse, R59, R38 ;  /* 0x0000003b2f1b7223 */ /* 0x040fe20000000026 */
[----:B------:R-:W-:Y:S01]  /*df90*/  FFMA R35, R47, R71, R44 ;  /* 0x000000472f237223 */ /* 0x000fe2000000002c */
[----:B-1----:R-:W-:Y:S01]  /*dfa0*/  FFMA R38, R40, R52, R25 ;  /* 0x0000003428267223 */ /* 0x002fe20000000019 */
        /* <DEDUP_REMOVED lines=31> */
[----:B------:R-:W5:Y:S01]  /*e1a0*/  LDS.128 R40, [R0.X4+UR5+0x38d0] ;  /* 0x0038d00500287984 */ /* 0x000f620008004c00 */
[----:B------:R-:W-:Y:S01]  /*e1b0*/  FFMA R51, R51, R55, R50 ;  /* 0x0000003733337223 */ /* 0x000fe20000000032 */
[C---:B------:R-:W-:Y:S01]  /*e1c0*/  FFMA R50, R6.reuse, R62, R5 ;  /* 0x0000003e06327223 */ /* 0x040fe20000000005 */
[----:B------:R-:W-:Y:S01]  /*e1d0*/  FFMA R6, R6, R70, R39 ;  /* 0x0000004606067223 */ /* 0x000fe20000000027 */
[C---:B----4-:R-:W-:Y:S01]  /*e1e0*/  FFMA R34, R16.reuse, R60, R34 ;  /* 0x0000003c10227223 */ /* 0x050fe20000000022 */
        /* <DEDUP_REMOVED lines=15> */
[----:B------:R-:W-:Y:S01]  /*e2e0*/  FFMA R16, R44, R60, R225 ;  /* 0x0000003c2c107223 */ /* 0x000fe200000000e1 */
        /* <DEDUP_REMOVED lines=14> */
[C---:B---3--:R-:W-:Y:S01]  /*e3d0*/  FFMA R118, R28.reuse, R56, R118 ;  /* 0x000000381c767223 */ /* 0x048fe20000000076 */
[C---:B------:R-:W-:Y:S01]  /*e3e0*/  FFMA R18, R28.reuse, R60, R119 ;  /* 0x0000003c1c127223 */ /* 0x040fe20000000077 */
[C---:B------:R-:W-:Y:S01]  /*e3f0*/  FFMA R120, R28.reuse, R68, R120 ;  /* 0x000000441c787223 */ /* 0x040fe20000000078 */
[-C--:B------:R-:W-:Y:S01]  /*e400*/  FFMA R16, R28, R52.reuse, R121 ;  /* 0x000000341c107223 */ /* 0x080fe20000000079 */
[C---:B------:R-:W-:Y:S01]  /*e410*/  FFMA R33, R29.reuse, R57, R118 ;  /* 0x000000391d217223 */ /* 0x040fe20000000076 */
[C---:B------:R-:W-:Y:S01]  /*e420*/  FFMA R19, R29.reuse, R61, R18 ;  /* 0x0000003d1d137223 */ /* 0x040fe20000000012 */
[C---:B------:R-:W-:Y:S01]  /*e430*/  FFMA R17, R29.reuse, R69, R120 ;  /* 0x000000451d117223 */ /* 0x040fe20000000078 */
[----:B------:R-:W-:Y:S01]  /*e440*/  FFMA R29, R29, R53, R16 ;  /* 0x000000351d1d7223 */ /* 0x000fe20000000010 */
[C---:B-----5:R-:W-:Y:S01]  /*e450*/  FFMA R28, R40.reuse, R52, R125 ;  /* 0x00000034281c7223 */ /* 0x060fe2000000007d */
        /* <DEDUP_REMOVED lines=20> */
[----:B------:R-:W-:Y:S01]  /*e5a0*/  FFMA R113, R79, R55, R78 ;  /* 0x000000374f717223 */ /* 0x000fe2000000004e */
[----:B------:R-:W-:Y:S01]  /*e5b0*/  FFMA R72, R72, R68, R127 ;  /* 0x0000004448487223 */ /* 0x000fe2000000007f */
[----:B------:R-:W-:Y:S01]  /*e5c0*/  LDS.128 R28, [R9+0xe0] ;  /* 0x0000e000091c7984 */ /* 0x000fe20000000c00 */
[C---:B------:R-:W-:Y:S01]  /*e5d0*/  FFMA R36, R42.reuse, R70, R33 ;  /* 0x000000462a247223 */ /* 0x040fe20000000021 */
[C---:B------:R-:W-:Y:S01]  /*e5e0*/  FFMA R206, R42.reuse, R62, R39 ;  /* 0x0000003e2ace7223 */ /* 0x040fe20000000027 */
        /* <DEDUP_REMOVED lines=22> */
[C---:B------:R-:W-:Y:S01]  /*e750*/  FFMA R201, R75.reuse, R59, R32 ;  /* 0x0000003b4bc97223 */ /* 0x040fe20000000020 */
[----:B------:R-:W-:Y:S01]  /*e760*/  FFMA R200, R75, R55, R200 ;  /* 0x000000374bc87223 */ /* 0x000fe200000000c8 */
[----:B------:R-:W-:Y:S01]  /*e770*/  FFMA R61, R101, R61, R84 ;  /* 0x0000003d653d7223 */ /* 0x000fe20000000054 */
[----:B------:R-:W5:Y:S01]  /*e780*/  LDS.128 R72, [R0.X4+UR5+0x160] ;  /* 0x0001600500487984 */ /* 0x000f620008004c00 */
[----:B------:R-:W-:Y:S01]  /*e790*/  FFMA R5, R7, R63, R50 ;  /* 0x0000003f07057223 */ /* 0x000fe20000000032 */
[----:B------:R-:W-:Y:S01]  /*e7a0*/  FFMA R68, R100, R68, R87 ;  /* 0x0000004464447223 */ /* 0x000fe20000000057 */
[----:B------:R-:W-:Y:S01]  /*e7b0*/  FFMA R198, R102, R62, R61 ;  /* 0x0000003e66c67223 */ /* 0x000fe2000000003d */
[-C--:B------:R-:W-:Y:S01]  /*e7c0*/  FFMA R12, R67, R71.reuse, R12 ;  /* 0x00000047430c7223 */ /* 0x080fe2000000000c */
[----:B------:R-:W-:Y:S01]  /*e7d0*/  FFMA R6, R7, R71, R6 ;  /* 0x0000004707067223 */ /* 0x000fe20000000006 */
[----:B------:R-:W-:Y:S01]  /*e7e0*/  FFMA R69, R101, R69, R68 ;  /* 0x0000004565457223 */ /* 0x000fe20000000044 */
[----:B------:R-:W-:Y:S01]  /*e7f0*/  FFMA R198, R103, R63, R198 ;  /* 0x0000003f67c67223 */ /* 0x000fe200000000c6 */
[----:B------:R-:W-:Y:S01]  /*e800*/  FFMA R52, R100, R52, R95 ;  /* 0x0000003464347223 */ /* 0x000fe2000000005f */
[----:B------:R-:W2:Y:S01]  /*e810*/  LDS.128 R60, [R0.X4+UR5+0x1e0] ;  /* 0x0001e005003c7984 */ /* 0x000ea20008004c00 */
[C---:B------:R-:W-:Y:S01]  /*e820*/  FFMA R70, R102.reuse, R70, R69 ;  /* 0x0000004666467223 */ /* 0x040fe20000000045 */
[-C--:B------:R-:W-:Y:S01]  /*e830*/  FFMA R65, R65, R53.reuse, R64 ;  /* 0x0000003541417223 */ /* 0x080fe20000000040 */
[----:B------:R-:W-:Y:S01]  /*e840*/  FFMA R53, R101, R53, R52 ;  /* 0x0000003565357223 */ /* 0x000fe20000000034 */
[----:B------:R-:W-:Y:S01]  /*e850*/  FFMA R4, R7, R59, R4 ;  /* 0x0000003b07047223 */ /* 0x000fe20000000004 */
[----:B------:R-:W-:Y:S01]  /*e860*/  FFMA R199, R103, R71, R70 ;  /* 0x0000004767c77223 */ /* 0x000fe20000000046 */
[-C--:B------:R-:W-:Y:S01]  /*e870*/  FFMA R7, R7, R55.reuse, R48 ;  /* 0x0000003707077223 */ /* 0x080fe20000000030 */
[----:B------:R-:W2:Y:S01]  /*e880*/  LDS.128 R68, [R0.X4+UR5+0x860] ;  /* 0x0008600500447984 */ /* 0x000ea20008004c00 */
[-C--:B------:R-:W-:Y:S01]  /*e890*/  FFMA R196, R102, R54.reuse, R53 ;  /* 0x0000003666c47223 */ /* 0x080fe20000000035 */
[----:B------:R-:W-:Y:S01]  /*e8a0*/  FFMA R66, R66, R54, R65 ;  /* 0x0000003642427223 */ /* 0x000fe20000000041 */
[----:B------:R-:W-:Y:S01]  /*e8b0*/  FFMA R56, R100, R56, R85 ;  /* 0x0000003864387223 */ /* 0x000fe20000000055 */
[----:B------:R-:W-:Y:S01]  /*e8c0*/  IADD3 R2, R2, 0x1, RZ ;  /* 0x0000000102027810 */ /* 0x000fe20007ffe0ff */
[-C--:B------:R-:W-:Y:S01]  /*e8d0*/  FFMA R196, R103, R55.reuse, R196 ;  /* 0x0000003767c47223 */ /* 0x080fe200000000c4 */
[----:B------:R-:W-:Y:S01]  /*e8e0*/  FFMA R67, R67, R55, R66 ;  /* 0x0000003743437223 */ /* 0x000fe20000000042 */
[----:B------:R-:W-:Y:S01]  /*e8f0*/  FFMA R57, R101, R57, R56 ;  /* 0x0000003965397223 */ /* 0x000fe20000000038 */
[C---:B-1----:R-:W-:Y:S01]  /*e900*/  FFMA R32, R80.reuse, R28, R93 ;  /* 0x0000001c50207223 */ /* 0x042fe2000000005d */
[C---:B------:R-:W-:Y:S01]  /*e910*/  FFMA R86, R80.reuse, R16, R86 ;  /* 0x0000001050567223 */ /* 0x040fe20000000056 */
[----:B------:R-:W-:Y:S01]  /*e920*/  FFMA R92, R80, R44, R92 ;  /* 0x0000002c505c7223 */ /* 0x000fe2000000005c */
[----:B------:R-:W-:Y:S01]  /*e930*/  FFMA R58, R102, R58, R57 ;  /* 0x0000003a663a7223 */ /* 0x000fe20000000039 */
[----:B---3--:R-:W-:Y:S01]  /*e940*/  FFMA R94, R80, R76, R94 ;  /* 0x0000004c505e7223 */ /* 0x008fe2000000005e */
        /* <DEDUP_REMOVED lines=17> */
[----:B-----5:R-:W-:Y:S01]  /*ea60*/  FFMA R88, R72, R28, R88 ;  /* 0x0000001c48587223 */ /* 0x020fe20000000058 */
[C---:B------:R-:W-:Y:S01]  /*ea70*/  FFMA R39, R41.reuse, R77, R38 ;  /* 0x0000004d29277223 */ /* 0x040fe20000000026 */
[C---:B------:R-:W-:Y:S01]  /*ea80*/  FFMA R49, R41.reuse, R17, R98 ;  /* 0x0000001129317223 */ /* 0x040fe20000000062 */
        /* <DEDUP_REMOVED lines=10> */
[C---:B------:R-:W-:Y:S01]  /*eb30*/  FFMA R39, R43.reuse, R19, R48 ;  /* 0x000000132b277223 */ /* 0x040fe20000000030 */
[----:B--2---:R-:W-:Y:S01]  /*eb40*/  FFMA R130, R60, R28, R130 ;  /* 0x0000001c3c827223 */ /* 0x004fe20000000082 */
[C---:B------:R-:W-:Y:S01]  /*eb50*/  FFMA R40, R43.reuse, R79, R40 ;  /* 0x0000004f2b287223 */ /* 0x040fe20000000028 */
[C---:B------:R-:W-:Y:S01]  /*eb60*/  FFMA R38, R43.reuse, R31, R38 ;  /* 0x0000001f2b267223 */ /* 0x040fe20000000026 */
[----:B------:R-:W-:Y:S01]  /*eb70*/  FFMA R48, R74, R78, R41 ;  /* 0x0000004e4a307223 */ /* 0x000fe20000000029 */
[----:B------:R-:W-:Y:S01]  /*eb80*/  FFMA R43, R43, R47, R42 ;  /* 0x0000002f2b2b7223 */ /* 0x000fe2000000002a */
[----:B------:R-:W-:Y:S01]  /*eb90*/  FFMA R41, R75, R31, R50 ;  /* 0x0000001f4b297223 */ /* 0x000fe20000000032 */
[-C--:B------:R-:W-:Y:S01]  /*eba0*/  FFMA R42, R72, R16.reuse, R89 ;  /* 0x00000010482a7223 */ /* 0x080fe20000000059 */
[C---:B------:R-:W-:Y:S01]  /*ebb0*/  FFMA R50, R60.reuse, R16, R131 ;  /* 0x000000103c327223 */ /* 0x040fe20000000083 */
[----:B------:R-:W-:Y:S01]  /*ebc0*/  FFMA R55, R61, R29, R130 ;  /* 0x0000001d3d377223 */ /* 0x000fe20000000082 */
[----:B------:R-:W2:Y:S01]  /*ebd0*/  LDS.128 R84, [R0.X4+UR5+0x960] ;  /* 0x0009600500547984 */ /* 0x000ea20008004c00 */
[-C--:B------:R-:W-:Y:S01]  /*ebe0*/  FFMA R49, R73, R17.reuse, R42 ;  /* 0x0000001149317223 */ /* 0x080fe2000000002a */
[C---:B------:R-:W-:Y:S01]  /*ebf0*/  FFMA R53, R61.reuse, R17, R50 ;  /* 0x000000113d357223 */ /* 0x040fe20000000032 */
[----:B------:R-:W-:Y:S01]  /*ec00*/  FFMA R132, R60, R76, R132 ;  /* 0x0000004c3c847223 */ /* 0x000fe20000000084 */
[----:B------:R-:W-:Y:S01]  /*ec10*/  FFMA R50, R62, R30, R55 ;  /* 0x0000001e3e327223 */ /* 0x000fe20000000037 */
[----:B------:R-:W-:Y:S01]  /*ec20*/  FFMA R42, R74, R18, R49 ;  /* 0x000000124a2a7223 */ /* 0x000fe20000000031 */
[C---:B------:R-:W-:Y:S01]  /*ec30*/  FFMA R148, R68.reuse, R76, R148 ;  /* 0x0000004c44947223 */ /* 0x040fe20000000094 */
[----:B------:R-:W-:Y:S01]  /*ec40*/  FFMA R49, R61, R77, R132 ;  /* 0x0000004d3d317223 */ /* 0x000fe20000000084 */
[----:B------:R-:W-:Y:S01]  /*ec50*/  FFMA R55, R63, R31, R50 ;  /* 0x0000001f3f377223 */ /* 0x000fe20000000032 */
[C---:B------:R-:W-:Y:S01]  /*ec60*/  FFMA R50, R68.reuse, R16, R147 ;  /* 0x0000001044327223 */ /* 0x040fe20000000093 */
[----:B------:R-:W-:Y:S01]  /*ec70*/  FFMA R146, R68, R28, R146 ;  /* 0x0000001c44927223 */ /* 0x000fe20000000092 */
[-C--:B------:R-:W-:Y:S01]  /*ec80*/  FFMA R72, R72, R44.reuse, R91 ;  /* 0x0000002c48487223 */ /* 0x080fe2000000005b */
[----:B------:R-:W-:Y:S01]  /*ec90*/  FFMA R68, R68, R44, R135 ;  /* 0x0000002c44447223 */ /* 0x000fe20000000087 */
[----:B------:R-:W-:Y:S01]  /*eca0*/  FFMA R197, R103, R59, R58 ;  /* 0x0000003b67c57223 */ /* 0x000fe2000000003a */
[----:B------:R-:W3:Y:S01]  /*ecb0*/  LDS.128 R88, [R0.X4+UR5+0x9e0] ;  /* 0x0009e00500587984 */ /* 0x000ee20008004c00 */
[C---:B------:R-:W-:Y:S01]  /*ecc0*/  FFMA R52, R62.reuse, R78, R49 ;  /* 0x0000004e3e347223 */ /* 0x040fe20000000031 */
[----:B------:R-:W-:Y:S01]  /*ecd0*/  FFMA R58, R62, R18, R53 ;  /* 0x000000123e3a7223 */ /* 0x000fe20000000035 */
[C---:B------:R-:W-:Y:S01]  /*ece0*/  FFMA R49, R69.reuse, R77, R148 ;  /* 0x0000004d45317223 */ /* 0x040fe20000000094 */
[C---:B------:R-:W-:Y:S01]  /*ecf0*/  FFMA R53, R69.reuse, R17, R50 ;  /* 0x0000001145357223 */ /* 0x040fe20000000032 */
[C---:B------:R-:W-:Y:S01]  /*ed00*/  FFMA R57, R69.reuse, R29, R146 ;  /* 0x0000001d45397223 */ /* 0x040fe20000000092 */
[----:B------:R-:W-:Y:S01]  /*ed10*/  FFMA R69, R69, R45, R68 ;  /* 0x0000002d45457223 */ /* 0x000fe20000000044 */
        /* <DEDUP_REMOVED lines=11> */
[----:B------:R-:W4:Y:S01]  /*edd0*/  LDS.128 R68, [R0.X4+UR5+0x1060] ;  /* 0x0010600500447984 */ /* 0x000f220008004c00 */
[C---:B-1----:R-:W-:Y:S01]  /*ede0*/  FFMA R56, R80.reuse, R76, R191 ;  /* 0x0000004c50387223 */ /* 0x042fe200000000bf */
[----:B------:R-:W-:Y:S01]  /*edf0*/  FFMA R186, R80, R16, R186 ;  /* 0x0000001050ba7223 */ /* 0x000fe200000000ba */
        /* <DEDUP_REMOVED lines=50> */
[----:B----4-:R-:W-:Y:S01]  /*f120*/  FFMA R88, R68, R16, R177 ;  /* 0x0000001044587223 */ /* 0x010fe200000000b1 */
        /* <DEDUP_REMOVED lines=13> */
[----:B-1----:R-:W-:Y:S01]  /*f200*/  FFMA R174, R80, R16, R174 ;  /* 0x0000001050ae7223 */ /* 0x002fe200000000ae */
        /* <DEDUP_REMOVED lines=19> */
[----:B------:R-:W-:Y:S01]  /*f340*/  FFMA R97, R83, R19, R80 ;  /* 0x0000001353617223 */ /* 0x000fe20000000050 */
        /* <DEDUP_REMOVED lines=40> */
[----:B------:R-:W-:Y:S01]  /*f5d0*/  FFMA R108, R68, R44, R108 ;  /* 0x0000002c446c7223 */ /* 0x000fe2000000006c */
[----:B------:R-:W-:Y:S01]  /*f5e0*/  FFMA R104, R91, R31, R104 ;  /* 0x0000001f5b687223 */ /* 0x000fe20000000068 */
[----:B------:R-:W-:Y:S01]  /*f5f0*/  FFMA R121, R69, R17, R88 ;  /* 0x0000001145797223 */ /* 0x000fe20000000058 */
[----:B------:R-:W-:Y:S01]  /*f600*/  FFMA R107, R91, R47, R90 ;  /* 0x0000002f5b6b7223 */ /* 0x000fe2000000005a */
        /* <DEDUP_REMOVED lines=42> */
[----:B------:R-:W-:Y:S01]  /*f8b0*/  FFMA R154, R88, R28, R154 ;  /* 0x0000001c589a7223 */ /* 0x000fe2000000009a */
[C---:B------:R-:W-:Y:S01]  /*f8c0*/  FFMA R148, R86.reuse, R30, R123 ;  /* 0x0000001e56947223 */ /* 0x040fe2000000007b */
        /* <DEDUP_REMOVED lines=61> */
[----:B------:R-:W1:Y:S01]  /*fca0*/  LDS.128 R80, [R0.X4+UR5+0x28e0] ;  /* 0x0028e00500507984 */ /* 0x000e620008004c00 */
[----:B------:R-:W-:Y:S01]  /*fcb0*/  FFMA R85, R85, R45, R114 ;  /* 0x0000002d55557223 */ /* 0x000fe20000000072 */
[----:B------:R-:W-:Y:S01]  /*fcc0*/  FFMA R165, R87, R19, R84 ;  /* 0x0000001357a57223 */ /* 0x000fe20000000054 */
[----:B------:R-:W-:Y:S01]  /*fcd0*/  FFMA R166, R86, R78, R119 ;  /* 0x0000004e56a67223 */ /* 0x000fe20000000077 */
[C---:B--2---:R-:W-:Y:S01]  /*fce0*/  FFMA R84, R88.reuse, R16, R117 ;  /* 0x0000001058547223 */ /* 0x044fe20000000075 */
        /* <DEDUP_REMOVED lines=60> */
[----:B------:R-:W2:Y:S01]  /*100b0*/  LDS.128 R12, [R0.X4+UR5+0x30e0] ;  /* 0x0030e005000c7984 */ /* 0x000ea20008004c00 */
[----:B------:R-:W-:Y:S01]  /*100c0*/  FFMA R116, R86, R30, R51 ;  /* 0x0000001e56747223 */ /* 0x000fe20000000033 */
[----:B------:R-:W-:Y:S01]  /*100d0*/  FFMA R82, R82, R46, R81 ;  /* 0x0000002e52527223 */ /* 0x000fe20000000051 */
[-C--:B------:R-:W-:Y:S01]  /*100e0*/  FFMA R51, R87, R19.reuse, R8 ;  /* 0x0000001357337223 */ /* 0x080fe20000000008 */
        /* <DEDUP_REMOVED lines=31> */
[----:B------:R-:W-:Y:S01]  /*102e0*/  FFMA R86, R86, R46, R85 ;  /* 0x0000002e56567223 */ /* 0x000fe20000000055 */
        /* <DEDUP_REMOVED lines=15> */
[----:B------:R-:W-:Y:S01]  /*103e0*/  LDS.128 R68, [R9+0xf0] ;  /* 0x0000f00009447984 */ /* 0x000fe20000000c00 */
[----:B------:R-:W-:Y:S01]  /*103f0*/  FFMA R13, R13, R77, R6 ;  /* 0x0000004d0d0d7223 */ /* 0x000fe20000000006 */
[C---:B------:R-:W-:Y:S01]  /*10400*/  FFMA R132, R14.reuse, R30, R7 ;  /* 0x0000001e0e847223 */ /* 0x040fe20000000007 */
[----:B------:R-:W-:Y:S01]  /*10410*/  FFMA R88, R14, R18, R5 ;  /* 0x000000120e587223 */ /* 0x000fe20000000005 */
[----:B------:R-:W2:Y:S01]  /*10420*/  LDS.128 R84, [R0.X4+UR5+0x70] ;  /* 0x0000700500547984 */ /* 0x000ea20008004c00 */
[----:B------:R-:W-:Y:S01]  /*10430*/  FFMA R133, R15, R47, R12 ;  /* 0x0000002f0f857223 */ /* 0x000fe2000000000c */
[C---:B---3--:R-:W-:Y:S01]  /*10440*/  FFMA R190, R80.reuse, R76, R190 ;  /* 0x0000004c50be7223 */ /* 0x048fe200000000be */
[C---:B------:R-:W-:Y:S01]  /*10450*/  FFMA R12, R80.reuse, R16, R189 ;  /* 0x00000010500c7223 */ /* 0x040fe200000000bd */
[----:B------:R-:W3:Y:S01]  /*10460*/  LDS.128 R24, [R9+0x170] ;  /* 0x0001700009187984 */ /* 0x000ee20000000c00 */
[C---:B------:R-:W-:Y:S01]  /*10470*/  FFMA R188, R80.reuse, R28, R188 ;  /* 0x0000001c50bc7223 */ /* 0x040fe200000000bc */
[----:B------:R-:W-:Y:S01]  /*10480*/  FFMA R80, R80, R44, R187 ;  /* 0x0000002c50507223 */ /* 0x000fe200000000bb */
[----:B------:R-:W-:Y:S01]  /*10490*/  FFMA R124, R90, R30, R89 ;  /* 0x0000001e5a7c7223 */ /* 0x000fe20000000059 */
[----:B------:R-:W4:Y:S01]  /*104a0*/  LDS.128 R4, [R9+0x70] ;  /* 0x0000700009047984 */ /* 0x000f220000000c00 */
[C---:B------:R-:W-:Y:S01]  /*104b0*/  FFMA R35, R81.reuse, R77, R190 ;  /* 0x0000004d51237223 */ /* 0x040fe200000000be */
[C---:B------:R-:W-:Y:S01]  /*104c0*/  FFMA R37, R81.reuse, R17, R12 ;  /* 0x0000001151257223 */ /* 0x040fe2000000000c */
[C---:B------:R-:W-:Y:S01]  /*104d0*/  FFMA R89, R81.reuse, R29, R188 ;  /* 0x0000001d51597223 */ /* 0x040fe200000000bc */
[----:B------:R-:W5:Y:S01]  /*104e0*/  LDS.128 R8, [R9+0x1f0] ;  /* 0x0001f00009087984 */ /* 0x000f620000000c00 */
[----:B------:R-:W-:Y:S01]  /*104f0*/  FFMA R81, R81, R45, R80 ;  /* 0x0000002d51517223 */ /* 0x000fe20000000050 */
[-C--:B------:R-:W-:Y:S01]  /*10500*/  FFMA R130, R14, R78.reuse, R13 ;  /* 0x0000004e0e827223 */ /* 0x080fe2000000000d */
        /* <DEDUP_REMOVED lines=8> */
[----:B------:R-:W5:Y:S01]  /*10590*/  LDS.128 R12, [R0.X4+UR5+0xf0] ;  /* 0x0000f005000c7984 */ /* 0x000f620008004c00 */
        /* <DEDUP_REMOVED lines=19> */
[----:B------:R-:W-:Y:S01]  /*106d0*/  FFMA R139, R23, R19, R20 ;  /* 0x00000013178b7223 */ /* 0x000fe20000000014 */
[C---:B---3--:R-:W-:Y:S01]  /*106e0*/  FFMA R34, R84.reuse, R24, R34 ;  /* 0x0000001854227223 */ /* 0x048fe20000000022 */
[----:B------:R-:W-:Y:S01]  /*106f0*/  FFMA R35, R85, R69, R32 ;  /* 0x0000004555237223 */ /* 0x000fe20000000020 */
[----:B------:R-:W-:Y:S01]  /*10700*/  FFMA R141, R23, R47, R22 ;  /* 0x0000002f178d7223 */ /* 0x000fe20000000016 */
[----:B------:R-:W-:Y:S01]  /*10710*/  FFMA R118, R91, R79, R118 ;  /* 0x0000004f5b767223 */ /* 0x000fe20000000076 */
[----:B----4-:R-:W-:Y:S01]  /*10720*/  FFMA R20, R84, R4, R33 ;  /* 0x0000000454147223 */ /* 0x010fe20000000021 */
[----:B------:R-:W-:Y:S01]  /*10730*/  FFMA R33, R85, R25, R34 ;  /* 0x0000001955217223 */ /* 0x000fe20000000022 */
[----:B------:R-:W-:Y:S01]  /*10740*/  FFMA R32, R86, R70, R35 ;  /* 0x0000004656207223 */ /* 0x000fe20000000023 */
[----:B------:R-:W-:Y:S01]  /*10750*/  FFMA R124, R91, R31, R124 ;  /* 0x0000001f5b7c7223 */ /* 0x000fe2000000007c */
[----:B-----5:R-:W-:Y:S01]  /*10760*/  FFMA R36, R84, R8, R36 ;  /* 0x0000000854247223 */ /* 0x020fe20000000024 */
[C---:B------:R-:W-:Y:S01]  /*10770*/  FFMA R37, R85.reuse, R5, R20 ;  /* 0x0000000555257223 */ /* 0x040fe20000000014 */
[C---:B------:R-:W-:Y:S01]  /*10780*/  FFMA R34, R86.reuse, R26, R33 ;  /* 0x0000001a56227223 */ /* 0x040fe20000000021 */
[----:B------:R-:W2:Y:S01]  /*10790*/  LDS.128 R20, [R0.X4+UR5+0x1f0] ;  /* 0x0001f00500147984 */ /* 0x000ea20008004c00 */
[----:B------:R-:W-:Y:S01]  /*107a0*/  FFMA R85, R85, R9, R36 ;  /* 0x0000000955557223 */ /* 0x000fe20000000024 */
[----:B------:R-:W-:Y:S01]  /*107b0*/  FFMA R84, R86, R6, R37 ;  /* 0x0000000656547223 */ /* 0x000fe20000000025 */
[----:B------:R-:W-:Y:S01]  /*107c0*/  IADD3 R232, R232, 0x20, RZ ;  /* 0x00000020e8e87810 */ /* 0x000fe20007ffe0ff */
[----:B------:R-:W3:Y:S01]  /*107d0*/  LDS.128 R88, [R0.X4+UR5+0x970] ;  /* 0x0009700500587984 */ /* 0x000ee20008004c00 */
        /* <DEDUP_REMOVED lines=16> */
[C---:B-1----:R-:W-:Y:S01]  /*108e0*/  FFMA R42, R80.reuse, R24, R42 ;  /* 0x00000018502a7223 */ /* 0x042fe2000000002a */
        /* <DEDUP_REMOVED lines=16> */
[----:B------:R-:W-:Y:S01]  /*109f0*/  FFMA R80, R82, R10, R13 ;  /* 0x0000000a52507223 */ /* 0x000fe2000000000d */
[----:B------:R-:W5:Y:S01]  /*10a00*/  LDS.128 R120, [R0.X4+UR5+0x9f0] ;  /* 0x0009f00500787984 */ /* 0x000f620008004c00 */
        /* <DEDUP_REMOVED lines=21> */
[C---:B---3--:R-:W-:Y:S01]  /*10b60*/  FFMA R64, R88.reuse, R68, R64 ;  /* 0x0000004458407223 */ /* 0x048fe20000000040 */
[----:B------:R-:W-:Y:S01]  /*10b70*/  FFMA R62, R88, R8, R62 ;  /* 0x00000008583e7223 */ /* 0x000fe2000000003e */
[----:B------:R-:W-:Y:S01]  /*10b80*/  ISETP.GE.AND P1, PT, R2, 0x2, PT ;  /* 0x000000020200780c */ /* 0x000fe20003f26270 */
[C---:B-1----:R-:W-:Y:S01]  /*10b90*/  FFMA R20, R36.reuse, R68, R49 ;  /* 0x0000004424147223 */ /* 0x042fe20000000031 */
[C---:B------:R-:W-:Y:S01]  /*10ba0*/  FFMA R52, R36.reuse, R8, R52 ;  /* 0x0000000824347223 */ /* 0x040fe20000000034 */
[C---:B------:R-:W-:Y:S01]  /*10bb0*/  FFMA R50, R36.reuse, R24, R50 ;  /* 0x0000001824327223 */ /* 0x040fe20000000032 */
[----:B------:R-:W-:Y:S01]  /*10bc0*/  FFMA R36, R36, R4, R53 ;  /* 0x0000000424247223 */ /* 0x000fe20000000035 */
[C---:B------:R-:W-:Y:S01]  /*10bd0*/  FFMA R49, R37.reuse, R69, R20 ;  /* 0x0000004525317223 */ /* 0x040fe20000000014 */
[C---:B------:R-:W-:Y:S01]  /*10be0*/  FFMA R21, R37.reuse, R9, R52 ;  /* 0x0000000925157223 */ /* 0x040fe20000000034 */
[C---:B------:R-:W-:Y:S01]  /*10bf0*/  FFMA R23, R37.reuse, R25, R50 ;  /* 0x0000001925177223 */ /* 0x040fe20000000032 */
[----:B----4-:R-:W-:Y:S01]  /*10c00*/  FFMA R54, R40, R68, R54 ;  /* 0x0000004428367223 */ /* 0x010fe20000000036 */
[----:B------:R-:W-:Y:S01]  /*10c10*/  FFMA R37, R37, R5, R36 ;  /* 0x0000000525257223 */ /* 0x000fe20000000024 */
        /* <DEDUP_REMOVED lines=22> */
[----:B------:R-:W-:Y:S01]  /*10d80*/  FFMA R41, R89, R9, R62 ;  /* 0x0000000959297223 */ /* 0x000fe2000000003e */
[----:B------:R-:W-:Y:S01]  /*10d90*/  FFMA R48, R90, R70, R49 ;  /* 0x000000465a307223 */ /* 0x000fe20000000031 */
[----:B------:R-:W2:Y:S01]  /*10da0*/  LDS.128 R56, [R0.X4+UR5+0x10f0] ;  /* 0x0010f00500387984 */ /* 0x000ea20008004c00 */
[----:B-----5:R-:W-:Y:S01]  /*10db0*/  FFMA R72, R120, R24, R72 ;  /* 0x0000001878487223 */ /* 0x020fe20000000048 */
[----:B------:R-:W-:Y:S01]  /*10dc0*/  FFMA R50, R90, R10, R41 ;  /* 0x0000000a5a327223 */ /* 0x000fe20000000029 */
[-C--:B------:R-:W-:Y:S01]  /*10dd0*/  FFMA R41, R91, R71.reuse, R48 ;  /* 0x000000475b297223 */ /* 0x080fe20000000030 */
        /* <DEDUP_REMOVED lines=12> */
[----:B------:R-:W-:Y:S01]  /*10ea0*/  FFMA R36, R43, R7, R36 ;  /* 0x000000072b247223 */ /* 0x000fe20000000024 */
[C---:B------:R-:W-:Y:S01]  /*10eb0*/  FFMA R43, R89.reuse, R25, R40 ;  /* 0x00000019592b7223 */ /* 0x040fe20000000028 */
[----:B------:R-:W-:Y:S01]  /*10ec0*/  FFMA R48, R122, R70, R63 ;  /* 0x000000467a307223 */ /* 0x000fe2000000003f */
[----:B------:R-:W-:Y:S01]  /*10ed0*/  FFMA R89, R89, R5, R88 ;  /* 0x0000000559597223 */ /* 0x000fe20000000058 */
[C---:B-1----:R-:W-:Y:S01]  /*10ee0*/  FFMA R94, R52.reuse, R8, R94 ;  /* 0x00000008345e7223 */ /* 0x042fe2000000005e */
[----:B------:R-:W-:Y:S01]  /*10ef0*/  FFMA R92, R52, R68, R92 ;  /* 0x00000044345c7223 */ /* 0x000fe2000000005c */
[-C--:B------:R-:W-:Y:S01]  /*10f00*/  FFMA R42, R90, R26.reuse, R43 ;  /* 0x0000001a5a2a7223 */ /* 0x080fe2000000002b */
        /* <DEDUP_REMOVED lines=60> */
[----:B------:R-:W-:Y:S01]  /*112d0*/  FFMA R60, R122, R6, R121 ;  /* 0x000000067a3c7223 */ /* 0x000fe20000000079 */
[----:B------:R-:W1:Y:S01]  /*112e0*/  LDS.128 R104, [R0.X4+UR5+0x1970] ;  /* 0x0019700500687984 */ /* 0x000e620008004c00 */
[----:B------:R-:W-:Y:S01]  /*112f0*/  FFMA R65, R93, R25, R48 ;  /* 0x000000195d417223 */ /* 0x000fe20000000030 */
[C---:B------:R-:W-:Y:S01]  /*11300*/  FFMA R62, R123.reuse, R27, R62 ;  /* 0x0000001b7b3e7223 */ /* 0x040fe2000000003e */
[----:B------:R-:W-:Y:S01]  /*11310*/  FFMA R60, R123, R7, R60 ;  /* 0x000000077b3c7223 */ /* 0x000fe2000000003c */
[C---:B------:R-:W-:Y:S01]  /*11320*/  FFMA R48, R94.reuse, R70, R73 ;  /* 0x000000465e307223 */ /* 0x040fe20000000049 */
[----:B------:R-:W-:Y:S01]  /*11330*/  FFMA R93, R93, R5, R92 ;  /* 0x000000055d5d7223 */ /* 0x000fe2000000005c */
[----:B------:R-:W4:Y:S01]  /*11340*/  LDS.128 R120, [R0.X4+UR5+0x19f0] ;  /* 0x0019f00500787984 */ /* 0x000f220008004c00 */
[----:B------:R-:W-:Y:S01]  /*11350*/  FFMA R59, R75, R11, R50 ;  /* 0x0000000b4b3b7223 */ /* 0x000fe20000000032 */
[----:B------:R-:W-:Y:S01]  /*11360*/  FFMA R73, R95, R71, R48 ;  /* 0x000000475f497223 */ /* 0x000fe20000000030 */
[----:B------:R-:W-:Y:S01]  /*11370*/  FFMA R50, R94, R10, R49 ;  /* 0x0000000a5e327223 */ /* 0x000fe20000000031 */
[C---:B--2---:R-:W-:Y:S01]  /*11380*/  FFMA R144, R96.reuse, R8, R144 ;  /* 0x0000000860907223 */ /* 0x044fe20000000090 */
[----:B------:R-:W-:Y:S01]  /*11390*/  FFMA R142, R96, R68, R142 ;  /* 0x00000044608e7223 */ /* 0x000fe2000000008e */
[----:B------:R-:W-:Y:S01]  /*113a0*/  FFMA R72, R94, R6, R93 ;  /* 0x000000065e487223 */ /* 0x000fe2000000005d */
[----:B------:R-:W-:Y:S01]  /*113b0*/  FFMA R48, R96, R24, R143 ;  /* 0x0000001860307223 */ /* 0x000fe2000000008f */
[C---:B------:R-:W-:Y:S01]  /*113c0*/  FFMA R49, R97.reuse, R9, R144 ;  /* 0x0000000961317223 */ /* 0x040fe20000000090 */
        /* <DEDUP_REMOVED lines=11> */
[----:B---3--:R-:W-:Y:S01]  /*11480*/  FFMA R146, R100, R24, R146 ;  /* 0x0000001864927223 */ /* 0x008fe20000000092 */
[C---:B------:R-:W-:Y:S01]  /*11490*/  FFMA R95, R99.reuse, R11, R50 ;  /* 0x0000000b635f7223 */ /* 0x040fe20000000032 */
[----:B------:R-:W-:Y:S01]  /*114a0*/  FFMA R93, R99, R71, R48 ;  /* 0x00000047635d7223 */ /* 0x000fe20000000030 */
[----:B------:R-:W-:Y:S01]  /*114b0*/  FFMA R108, R96, R4, R108 ;  /* 0x00000004606c7223 */ /* 0x000fe2000000006c */
[C---:B------:R-:W-:Y:S01]  /*114c0*/  FFMA R50, R100.reuse, R8, R147 ;  /* 0x0000000864327223 */ /* 0x040fe20000000093 */
[C---:B------:R-:W-:Y:S01]  /*114d0*/  FFMA R48, R100.reuse, R68, R145 ;  /* 0x0000004464307223 */ /* 0x040fe20000000091 */
[----:B------:R-:W-:Y:S01]  /*114e0*/  FFMA R65, R101, R25, R146 ;  /* 0x0000001965417223 */ /* 0x000fe20000000092 */
[----:B------:R-:W-:Y:S01]  /*114f0*/  FFMA R97, R97, R5, R108 ;  /* 0x0000000561617223 */ /* 0x000fe2000000006c */
[----:B------:R-:W2:Y:S01]  /*11500*/  LDS.128 R144, [R0.X4+UR5+0x2070] ;  /* 0x0020700500907984 */ /* 0x000ea20008004c00 */
[----:B------:R-:W-:Y:S01]  /*11510*/  FFMA R100, R100, R4, R109 ;  /* 0x0000000464647223 */ /* 0x000fe2000000006d */
[C---:B------:R-:W-:Y:S01]  /*11520*/  FFMA R49, R101.reuse, R9, R50 ;  /* 0x0000000965317223 */ /* 0x040fe20000000032 */
[----:B------:R-:W-:Y:S01]  /*11530*/  FFMA R92, R98, R6, R97 ;  /* 0x00000006625c7223 */ /* 0x000fe20000000061 */
[C---:B------:R-:W-:Y:S01]  /*11540*/  FFMA R97, R101.reuse, R69, R48 ;  /* 0x0000004565617223 */ /* 0x040fe20000000030 */
[----:B------:R-:W-:Y:S01]  /*11550*/  FFMA R101, R101, R5, R100 ;  /* 0x0000000565657223 */ /* 0x000fe20000000064 */
[----:B------:R-:W-:Y:S01]  /*11560*/  FFMA R50, R102, R10, R49 ;  /* 0x0000000a66327223 */ /* 0x000fe20000000031 */
[----:B-1----:R-:W-:Y:S01]  /*11570*/  FFMA R148, R104, R68, R148 ;  /* 0x0000004468947223 */ /* 0x002fe20000000094 */
[C---:B------:R-:W-:Y:S01]  /*11580*/  FFMA R48, R102.reuse, R70, R97 ;  /* 0x0000004666307223 */ /* 0x040fe20000000061 */
[C---:B------:R-:W-:Y:S01]  /*11590*/  FFMA R94, R99.reuse, R27, R94 ;  /* 0x0000001b635e7223 */ /* 0x040fe2000000005e */
[----:B------:R-:W-:Y:S01]  /*115a0*/  FFMA R92, R99, R7, R92 ;  /* 0x00000007635c7223 */ /* 0x000fe2000000005c */
[----:B------:R-:W-:Y:S01]  /*115b0*/  FFMA R96, R102, R6, R101 ;  /* 0x0000000666607223 */ /* 0x000fe20000000065 */
[C---:B------:R-:W-:Y:S01]  /*115c0*/  FFMA R99, R103.reuse, R11, R50 ;  /* 0x0000000b67637223 */ /* 0x040fe20000000032 */
[----:B------:R-:W-:Y:S01]  /*115d0*/  FFMA R97, R103, R71, R48 ;  /* 0x0000004767617223 */ /* 0x000fe20000000030 */
[C---:B------:R-:W-:Y:S01]  /*115e0*/  FFMA R50, R104.reuse, R8, R159 ;  /* 0x0000000868327223 */ /* 0x040fe2000000009f */
[----:B------:R-:W-:Y:S01]  /*115f0*/  FFMA R48, R104, R24, R149 ;  /* 0x0000001868307223 */ /* 0x000fe20000000095 */
[C---:B------:R-:W-:Y:S01]  /*11600*/  FFMA R101, R105.reuse, R69, R148 ;  /* 0x0000004569657223 */ /* 0x040fe20000000094 */
[----:B------:R-:W-:Y:S01]  /*11610*/  FFMA R98, R102, R26, R65 ;  /* 0x0000001a66627223 */ /* 0x000fe20000000041 */
[----:B------:R-:W1:Y:S01]  /*11620*/  LDS.128 R148, [R0.X4+UR5+0x20f0] ;  /* 0x0020f00500947984 */ /* 0x000e620008004c00 */
[C---:B------:R-:W-:Y:S01]  /*11630*/  FFMA R49, R105.reuse, R9, R50 ;  /* 0x0000000969317223 */ /* 0x040fe20000000032 */
[----:B------:R-:W-:Y:S01]  /*11640*/  FFMA R65, R105, R25, R48 ;  /* 0x0000001969417223 */ /* 0x000fe20000000030 */
[----:B------:R-:W-:Y:S01]  /*11650*/  FFMA R48, R106, R70, R101 ;  /* 0x000000466a307223 */ /* 0x000fe20000000065 */
[----:B----4-:R-:W-:Y:S01]  /*11660*/  FFMA R154, R120, R24, R154 ;  /* 0x00000018789a7223 */ /* 0x010fe2000000009a */
        /* <DEDUP_REMOVED lines=41> */
[----:B------:R-:W-:Y:S01]  /*11900*/  FFMA R121, R121, R5, R120 ;  /* 0x0000000579797223 */ /* 0x000fe20000000078 */
[----:B------:R-:W1:Y:S01]  /*11910*/  LDS.128 R160, [R0.X4+UR5+0x2870] ;  /* 0x0028700500a07984 */ /* 0x000e620008004c00 */
        /* <DEDUP_REMOVED lines=73> */
[----:B------:R-:W3:Y:S01]  /*11db0*/  LDS.128 R160, [R0.X4+UR5+0x3070] ;  /* 0x0030700500a07984 */ /* 0x000ee20008004c00 */
[C---:B------:R-:W-:Y:S01]  /*11dc0*/  FFMA R65, R165.reuse, R69, R48 ;  /* 0x00000045a5417223 */ /* 0x040fe20000000030 */
[C---:B------:R-:W-:Y:S01]  /*11dd0*/  FFMA R3, R165.reuse, R9, R50 ;  /* 0x00000009a5037223 */ /* 0x040fe20000000032 */
[C---:B------:R-:W-:Y:S01]  /*11de0*/  FFMA R49, R165.reuse, R25, R170 ;  /* 0x00000019a5317223 */ /* 0x040fe200000000aa */
[----:B------:R-:W-:Y:S01]  /*11df0*/  FFMA R165, R165, R5, R164 ;  /* 0x00000005a5a57223 */ /* 0x000fe200000000a4 */
[----:B------:R-:W-:Y:S01]  /*11e00*/  FFMA R48, R166, R70, R65 ;  /* 0x00000046a6307223 */ /* 0x000fe20000000041 */
[----:B--2---:R-:W-:Y:S01]  /*11e10*/  FFMA R116, R152, R68, R116 ;  /* 0x0000004498747223 */ /* 0x004fe20000000074 */
        /* <DEDUP_REMOVED lines=76> */
[----:B------:R-:W1:Y:S01]  /*122e0*/  LDS.128 R164, [R0.X4+UR5+0x38e0] ;  /* 0x0038e00500a47984 */ /* 0x000e620008004c00 */
[C---:B------:R-:W-:Y:S01]  /*122f0*/  FFMA R132, R152.reuse, R24, R135 ;  /* 0x0000001898847223 */ /* 0x040fe20000000087 */
[C---:B------:R-:W-:Y:S01]  /*12300*/  FFMA R135, R153.reuse, R69, R136 ;  /* 0x0000004599877223 */ /* 0x040fe20000000088 */
[C---:B------:R-:W-:Y:S01]  /*12310*/  FFMA R3, R153.reuse, R9, R134 ;  /* 0x0000000999037223 */ /* 0x040fe20000000086 */
[----:B------:R-:W-:Y:S01]  /*12320*/  FFMA R152, R152, R4, R137 ;  /* 0x0000000498987223 */ /* 0x000fe20000000089 */
        /* <DEDUP_REMOVED lines=8> */
[----:B------:R-:W-:Y:S01]  /*123b0*/  FFMA R135, R155, R11, R142 ;  /* 0x0000000b9b877223 */ /* 0x000fe2000000008e */
[----:B------:R-:W-:Y:S01]  /*123c0*/  FFMA R156, R156, R4, R141 ;  /* 0x000000049c9c7223 */ /* 0x000fe2000000008d */
[----:B------:R-:W-:Y:S01]  /*123d0*/  FFMA R139, R157, R69, R140 ;  /* 0x000000459d8b7223 */ /* 0x000fe2000000008c */
[----:B------:R-:W-:Y:S01]  /*123e0*/  FFMA R153, R153, R5, R152 ;  /* 0x0000000599997223 */ /* 0x000fe20000000098 */
[----:B------:R-:W3:Y:S01]  /*123f0*/  LDS.128 R140, [R0.X4+UR5+0x3960] ;  /* 0x00396005008c7984 */ /* 0x000ee20008004c00 */
        /* <DEDUP_REMOVED lines=27> */
[----:B------:R-:W2:Y:S01]  /*125b0*/  LDS.128 R152, [R0.X4+UR5+0x39e0] ;  /* 0x0039e00500987984 */ /* 0x000ea20008004c00 */
[C---:B-1----:R-:W-:Y:S01]  /*125c0*/  FFMA R206, R164.reuse, R16, R206 ;  /* 0x00000010a4ce7223 */ /* 0x042fe200000000ce */
        /* <DEDUP_REMOVED lines=34> */
[----:B------:R-:W-:Y:S01]  /*127f0*/  ISETP.GE.U32.AND P0, PT, R232, R229, PT ;  /* 0x000000e5e800720c */ /* 0x000fe20003f06070 */
[C---:B------:R-:W-:Y:S01]  /*12800*/  FFMA R187, R143.reuse, R19, R164 ;  /* 0x000000138fbb7223 */ /* 0x040fe200000000a4 */
[----:B------:R-:W-:Y:S01]  /*12810*/  SEL R2, R2, RZ, !P1 ;  /* 0x000000ff02027207 */ /* 0x000fe20004800000 */
        /* <DEDUP_REMOVED lines=15> */
[C---:B-1----:R-:W-:Y:S01]  /*12910*/  FFMA R16, R156.reuse, R68, R171 ;  /* 0x000000449c107223 */ /* 0x042fe200000000ab */
[C---:B------:R-:W-:Y:S01]  /*12920*/  FFMA R28, R156.reuse, R8, R175 ;  /* 0x000000089c1c7223 */ /* 0x040fe200000000af */
        /* <DEDUP_REMOVED lines=10> */
[C---:B---3--:R-:W-:Y:S01]  /*129d0*/  FFMA R28, R160.reuse, R8, R179 ;  /* 0x00000008a01c7223 */ /* 0x048fe200000000b3 */
        /* <DEDUP_REMOVED lines=11> */
[C---:B------:R-:W-:Y:S01]  /*12a90*/  FFMA R46, R162.reuse, R26, R19 ;  /* 0x0000001aa22e7223 */ /* 0x040fe20000000013 */
[----:B------:R-:W-:Y:S01]  /*12aa0*/  FFMA R47, R163, R11, R16 ;  /* 0x0000000ba32f7223 */ /* 0x000fe20000000010 */
[-C--:B------:R-:W-:Y:S01]  /*12ab0*/  FFMA R44, R162, R6.reuse, R29 ;  /* 0x00000006a22c7223 */ /* 0x080fe2000000001d */
[----:B------:R1:W3:Y:S01]  /*12ac0*/  LDS.128 R16, [R0.X4+UR5+0x39f0] ;  /* 0x0039f00500107984 */ /* 0x0002e20008004c00 */
        /* <DEDUP_REMOVED lines=8> */
[----:B------:R-:W-:Y:S01]  /*12b50*/  ULDC.64 UR10, c[0x0][0x118] ;  /* 0x00004600000a7ab9 */ /* 0x000fe20000000a00 */
[C---:B--2---:R-:W-:Y:S01]  /*12b60*/  FFMA R164, R140.reuse, R4, R191 ;  /* 0x000000048ca47223 */ /* 0x044fe200000000bf */
[C---:B------:R-:W-:Y:S01]  /*12b70*/  FFMA R166, R140.reuse, R68, R185 ;  /* 0x000000448ca67223 */ /* 0x040fe200000000b9 */
[C---:B------:R-:W-:Y:S01]  /*12b80*/  FFMA R168, R140.reuse, R24, R187 ;  /* 0x000000188ca87223 */ /* 0x040fe200000000bb */
[----:B------:R-:W-:-:S01]  /*12b90*/  FFMA R140, R140, R8, R189 ;  /* 0x000000088c8c7223 */ /* 0x000fc200000000bd */
[----:B-1----:R-:W2:Y:S04]  /*12ba0*/  LDL R158, [R1+0x4] ;  /* 0x00000400019e7983 */ /* 0x002ea80000100800 */
[----:B------:R-:W4:Y:S04]  /*12bb0*/  LDL R160, [R1+0xc] ;  /* 0x00000c0001a07983 */ /* 0x000f280000100800 */
[----:B------:R-:W5:Y:S04]  /*12bc0*/  LDL R183, [R1] ;  /* 0x0000000001b77983 */ /* 0x000f680000100800 */
[----:B---3--:R-:W3:Y:S04]  /*12bd0*/  LDL R194, [R1+0x14] ;  /* 0x0000140001c27983 */ /* 0x008ee80000100800 */
[----:B------:R-:W3:Y:S04]  /*12be0*/  LDL R193, [R1+0x8] ;  /* 0x0000080001c17983 */ /* 0x000ee80000100800 */
        /* <DEDUP_REMOVED lines=14> */
[----:B------:R-:W3:Y:S01]  /*12cd0*/  LDL R170, [R1+0x48] ;  /* 0x0000480001aa7983 */ /* 0x000ee20000100800 */
[----:B------:R-:W-:Y:S01]  /*12ce0*/  IADD3 R152, P1, R242, UR6, RZ ;  /* 0x00000006f2987c10 */ /* 0x000fe2000ff3e0ff */
[----:B------:R-:W-:Y:S01]  /*12cf0*/  UIADD3 UR4, UR4, 0x1, URZ ;  /* 0x0000000104047890 */ /* 0x000fe2000fffe03f */
[----:B------:R-:W-:Y:S01]  /*12d00*/  IADD3 R154, P2, R244, UR6, RZ ;  /* 0x00000006f49a7c10 */ /* 0x000fe2000ff5e0ff */
[----:B------:R-:W-:Y:S01]  /*12d10*/  FFMA R4, R16, R4, R169 ;  /* 0x0000000410047223 */ /* 0x000fe200000000a9 */
[----:B------:R-:W-:Y:S01]  /*12d20*/  IADD3.X R153, R241, UR7, RZ, P1, !PT ;  /* 0x00000007f1997c10 */ /* 0x000fe20008ffe4ff */
[----:B------:R-:W-:Y:S01]  /*12d30*/  UISETP.GE.AND UP0, UPT, UR4, 0x2, UPT ;  /* 0x000000020400788c */ /* 0x000fe2000bf06270 */
[----:B------:R-:W-:Y:S01]  /*12d40*/  IADD3 R28, P1, R246, UR6, RZ ;  /* 0x00000006f61c7c10 */ /* 0x000fe2000ff3e0ff */
[C---:B------:R-:W-:Y:S01]  /*12d50*/  FFMA R8, R16.reuse, R8, R3 ;  /* 0x0000000810087223 */ /* 0x040fe20000000003 */
[----:B------:R-:W-:Y:S01]  /*12d60*/  IADD3.X R155, R243, UR7, RZ, P2, !PT ;  /* 0x00000007f39b7c10 */ /* 0x000fe200097fe4ff */
[C---:B------:R-:W-:Y:S01]  /*12d70*/  FFMA R68, R16.reuse, R68, R165 ;  /* 0x0000004410447223 */ /* 0x040fe200000000a5 */
[----:B------:R-:W-:Y:S01]  /*12d80*/  IADD3.X R29, R245, UR7, RZ, P1, !PT ;  /* 0x00000007f51d7c10 */ /* 0x000fe20008ffe4ff */
[----:B------:R-:W-:Y:S01]  /*12d90*/  FFMA R16, R16, R24, R167 ;  /* 0x0000001810107223 */ /* 0x000fe200000000a7 */
[----:B------:R-:W-:Y:S01]  /*12da0*/  IADD3 R30, P1, R248, UR6, RZ ;  /* 0x00000006f81e7c10 */ /* 0x000fe2000ff3e0ff */
[----:B------:R-:W-:Y:S01]  /*12db0*/  USEL UR4, UR4, URZ, !UP0 ;  /* 0x0000003f04047287 */ /* 0x000fe2000c000000 */
[----:B------:R-:W-:-:S02]  /*12dc0*/  IADD3 R162, P2, R250, UR6, RZ ;  /* 0x00000006faa27c10 */ /* 0x000fc4000ff5e0ff */
[----:B------:R-:W-:Y:S01]  /*12dd0*/  IADD3.X R31, R247, UR7, RZ, P1, !PT ;  /* 0x00000007f71f7c10 */ /* 0x000fe20008ffe4ff */
[----:B------:R-:W-:Y:S01]  /*12de0*/  USHF.L.U32 UR5, UR4, 0xe, URZ ;  /* 0x0000000e04057899 */ /* 0x000fe2000800063f */
[----:B------:R-:W-:Y:S02]  /*12df0*/  IADD3 R156, P1, R252, UR6, RZ ;  /* 0x00000006fc9c7c10 */ /* 0x000fe4000ff3e0ff */
[C---:B------:R-:W-:Y:S01]  /*12e00*/  LEA R171, R2.reuse, R240, 0xe ;  /* 0x000000f002ab7211 */ /* 0x040fe200078e70ff */
[----:B------:R-:W-:Y:S06]  /*12e10*/  BAR.SYNC 0x0 ;  /* 0x0000000000007b1d */ /* 0x000fec0000000000 */
[----:B------:R-:W-:Y:S01]  /*12e20*/  IADD3.X R157, R251, UR7, RZ, P1, !PT ;  /* 0x00000007fb9d7c10 */ /* 0x000fe20008ffe4ff */
[----:B------:R-:W-:Y:S01]  /*12e30*/  @!PT LDS RZ, [RZ] ;  /* 0x00000000fffff984 */ /* 0x000fe20000000800 */
[----:B------:R-:W-:Y:S01]  /*12e40*/  @!PT LDS RZ, [RZ] ;  /* 0x00000000fffff984 */ /* 0x000fe20000000800 */
[----:B------:R-:W-:Y:S01]  /*12e50*/  @!PT LDS RZ, [RZ] ;  /* 0x00000000fffff984 */ /* 0x000fe20000000800 */
[----:B------:R3:W-:Y:S01]  /*12e60*/  LDGSTS.E.BYPASS.128 [R171], [R152.64], !P0 ;  /* 0x0000000098ab7fae */ /* 0x0007e2000c101c4a */
[C---:B------:R-:W-:Y:S01]  /*12e70*/  LEA R173, R2.reuse, R239, 0xe ;  /* 0x000000ef02ad7211 */ /* 0x040fe200078e70ff */
[----:B------:R-:W-:Y:S01]  /*12e80*/  UIADD3 UR8, UR5, 0x8000, URZ ;  /* 0x0000800005087890 */ /* 0x000fe2000fffe03f */
[----:B------:R-:W-:-:S02]  /*12e90*/  LEA R175, R2, R238, 0xe ;  /* 0x000000ee02af7211 */ /* 0x000fc400078e70ff */
[C---:B------:R-:W-:Y:S01]  /*12ea0*/  LEA R177, R2.reuse, R237, 0xe ;  /* 0x000000ed02b17211 */ /* 0x040fe200078e70ff */
[----:B------:R1:W-:Y:S01]  /*12eb0*/  LDGSTS.E.BYPASS.128 [R173], [R154.64], !P0 ;  /* 0x000000009aad7fae */ /* 0x0003e2000c101c4a */
[----:B------:R-:W-:Y:S02]  /*12ec0*/  IADD3.X R163, R249, UR7, RZ, P2, !PT ;  /* 0x00000007f9a37c10 */ /* 0x000fe400097fe4ff */
[C---:B------:R-:W-:Y:S01]  /*12ed0*/  LEA R179, R2.reuse, R236, 0xe ;  /* 0x000000ec02b37211 */ /* 0x040fe200078e70ff */
[----:B------:R1:W-:Y:S01]  /*12ee0*/  LDGSTS.E.BYPASS.128 [R175], [R28.64], !P0 ;  /* 0x000000001caf7fae */ /* 0x0003e2000c101c4a */
[C---:B------:R-:W-:Y:S02]  /*12ef0*/  LEA R181, R2.reuse, R235, 0xe ;  /* 0x000000eb02b57211 */ /* 0x040fe400078e70ff */
[----:B------:R-:W-:Y:S01]  /*12f00*/  LEA R185, R2, R233, 0xe ;  /* 0x000000e902b97211 */ /* 0x000fe200078e70ff */
[----:B------:R1:W-:Y:S04]  /*12f10*/  LDGSTS.E.BYPASS.128 [R177], [R30.64], !P0 ;  /* 0x000000001eb17fae */ /* 0x0003e8000c101c4a */
[----:B------:R1:W-:Y:S04]  /*12f20*/  LDGSTS.E.BYPASS.128 [R179], [R162.64], !P0 ;  /* 0x00000000a2b37fae */ /* 0x0003e8000c101c4a */
[----:B------:R1:W-:Y:S01]  /*12f30*/  LDGSTS.E.BYPASS.128 [R181], [R156.64], !P0 ;  /* 0x000000009cb57fae */ /* 0x0003e2000c101c4a */
[----:B--2---:R-:W-:-:S02]  /*12f40*/  IADD3 R158, P1, R158, UR6, RZ ;  /* 0x000000069e9e7c10 */ /* 0x004fc4000ff3e0ff */
[----:B----4-:R-:W-:Y:S02]  /*12f50*/  IADD3 R160, P2, R160, UR6, RZ ;  /* 0x00000006a0a07c10 */ /* 0x010fe4000ff5e0ff */
[----:B-----5:R-:W-:Y:S02]  /*12f60*/  IADD3.X R159, R183, UR7, RZ, P1, !PT ;  /* 0x00000007b79f7c10 */ /* 0x020fe40008ffe4ff */
[----:B------:R-:W-:Y:S02]  /*12f70*/  LEA R183, R2, R234, 0xe ;  /* 0x000000ea02b77211 */ /* 0x000fe400078e70ff */
[----:B---3--:R-:W-:-:S03]  /*12f80*/  IADD3 R152, P1, R194, UR6, RZ ;  /* 0x00000006c2987c10 */ /* 0x008fc6000ff3e0ff */
[----:B------:R2:W-:Y:S01]  /*12f90*/  LDGSTS.E.BYPASS.128 [R183], [R158.64], !P0 ;  /* 0x000000009eb77fae */ /* 0x0005e2000c101c4a */
[----:B------:R-:W-:Y:S02]  /*12fa0*/  IADD3.X R161, R193, UR7, RZ, P2, !PT ;  /* 0x00000007c1a17c10 */ /* 0x000fe400097fe4ff */
[----:B-1----:R-:W-:-:S03]  /*12fb0*/  IADD3 R154, P2, R192, UR6, RZ ;  /* 0x00000006c09a7c10 */ /* 0x002fc6000ff5e0ff */
[----:B------:R1:W-:Y:S01]  /*12fc0*/  LDGSTS.E.BYPASS.128 [R185], [R160.64], !P0 ;  /* 0x00000000a0b97fae */ /* 0x0003e2000c101c4a */
[----:B------:R-:W-:-:S03]  /*12fd0*/  IADD3.X R153, R191, UR7, RZ, P1, !PT ;  /* 0x00000007bf997c10 */ /* 0x000fc60008ffe4ff */
[----:B------:R-:W0:Y:S01]  /*12fe0*/  LDGDEPBAR ;  /* 0x00000000000079af */ /* 0x000e220000000000 */
[----:B------:R-:W-:-:S03]  /*12ff0*/  IADD3 R156, P1, R190, UR6, RZ ;  /* 0x00000006be9c7c10 */ /* 0x000fc6000ff3e0ff */
[----:B------:R3:W-:Y:S01]  /*13000*/  LDGSTS.E.BYPASS.128 [R171+0x8000], [R152.64], !P0 ;  /* 0x0800000098ab7fae */ /* 0x0007e2000c101c4a */
[----:B------:R-:W-:Y:S02]  /*13010*/  IADD3.X R155, R189, UR7, RZ, P2, !PT ;  /* 0x00000007bd9b7c10 */ /* 0x000fe400097fe4ff */
[----:B------:R-:W-:-:S03]  /*13020*/  IADD3 R28, P2, R188, UR6, RZ ;  /* 0x00000006bc1c7c10 */ /* 0x000fc6000ff5e0ff */
[----:B------:R4:W-:Y:S01]  /*13030*/  LDGSTS.E.BYPASS.128 [R173+0x8000], [R154.64], !P0 ;  /* 0x080000009aad7fae */ /* 0x0009e2000c101c4a */
[----:B------:R-:W-:Y:S02]  /*13040*/  IADD3.X R157, R187, UR7, RZ, P1, !PT ;  /* 0x00000007bb9d7c10 */ /* 0x000fe40008ffe4ff */
[----:B------:R-:W-:-:S03]  /*13050*/  IADD3 R30, P1, R186, UR6, RZ ;  /* 0x00000006ba1e7c10 */ /* 0x000fc6000ff3e0ff */
[----:B------:R5:W-:Y:S01]  /*13060*/  LDGSTS.E.BYPASS.128 [R175+0x8000], [R156.64], !P0 ;  /* 0x080000009caf7fae */ /* 0x000be2000c101c4a */
[----:B------:R-:W-:Y:S01]  /*13070*/  IADD3.X R29, R184, UR7, RZ, P2, !PT ;  /* 0x00000007b81d7c10 */ /* 0x000fe200097fe4ff */
[-C--:B----4-:R-:W-:Y:S01]  /*13080*/  FFMA R155, R141, R9.reuse, R140 ;  /* 0x000000098d9b7223 */ /* 0x090fe2000000008c */
[----:B------:R-:W-:Y:S01]  /*13090*/  FFMA R9, R17, R9, R8 ;  /* 0x0000000911097223 */ /* 0x000fe20000000008 */
[----:B--2---:R-:W-:Y:S02]  /*130a0*/  IADD3 R158, P2, R182, UR6, RZ ;  /* 0x00000006b69e7c10 */ /* 0x004fe4000ff5e0ff */
[----:B------:R2:W-:Y:S01]  /*130b0*/  LDGSTS.E.BYPASS.128 [R177+0x8000], [R28.64], !P0 ;  /* 0x080000001cb17fae */ /* 0x0005e2000c101c4a */
[-C--:B------:R-:W-:Y:S01]  /*130c0*/  FFMA R140, R142, R10.reuse, R155 ;  /* 0x0000000a8e8c7223 */ /* 0x080fe2000000009b */
[----:B------:R-:W-:Y:S01]  /*130d0*/  FFMA R10, R18, R10, R9 ;  /* 0x0000000a120a7223 */ /* 0x000fe20000000009 */
[----:B-1----:R-:W-:Y:S01]  /*130e0*/  IADD3 R160, P3, R180, UR6, RZ ;  /* 0x00000006b4a07c10 */ /* 0x002fe2000ff7e0ff */
[-C--:B-----5:R-:W-:Y:S01]  /*130f0*/  FFMA R157, R141, R69.reuse, R166 ;  /* 0x000000458d9d7223 */ /* 0x0a0fe200000000a6 */
[----:B------:R-:W-:Y:S01]  /*13100*/  FFMA R69, R17, R69, R68 ;  /* 0x0000004511457223 */ /* 0x000fe20000000044 */
[----:B------:R-:W-:-:S02]  /*13110*/  IADD3.X R31, R178, UR7, RZ, P1, !PT ;  /* 0x00000007b21f7c10 */ /* 0x000fc40008ffe4ff */
[-C--:B------:R-:W-:Y:S01]  /*13120*/  FFMA R0, R142, R70.reuse, R157 ;  /* 0x000000468e007223 */ /* 0x080fe2000000009d */
[----:B------:R-:W-:Y:S01]  /*13130*/  FFMA R70, R18, R70, R69 ;  /* 0x0000004612467223 */ /* 0x000fe20000000045 */
[----:B---3--:R-:W-:Y:S01]  /*13140*/  IADD3 R152, P1, R176, UR6, RZ ;  /* 0x00000006b0987c10 */ /* 0x008fe2000ff3e0ff */
[----:B------:R1:W-:Y:S01]  /*13150*/  LDGSTS.E.BYPASS.128 [R179+0x8000], [R30.64], !P0 ;  /* 0x080000001eb37fae */ /* 0x0003e2000c101c4a */
[C---:B--2---:R-:W-:Y:S01]  /*13160*/  FFMA R29, R141.reuse, R25, R168 ;  /* 0x000000198d1d7223 */ /* 0x044fe200000000a8 */
[-C--:B------:R-:W-:Y:S01]  /*13170*/  FFMA R141, R141, R5.reuse, R164 ;  /* 0x000000058d8d7223 */ /* 0x080fe200000000a4 */
[----:B------:R-:W-:Y:S01]  /*13180*/  IADD3.X R159, R174, UR7, RZ, P2, !PT ;  /* 0x00000007ae9f7c10 */ /* 0x000fe200097fe4ff */
[C---:B------:R-:W-:Y:S01]  /*13190*/  FFMA R5, R17.reuse, R5, R4 ;  /* 0x0000000511057223 */ /* 0x040fe20000000004 */
[----:B------:R-:W-:Y:S01]  /*131a0*/  FFMA R17, R17, R25, R16 ;  /* 0x0000001911117223 */ /* 0x000fe20000000010 */
[----:B------:R-:W-:Y:S01]  /*131b0*/  UIADD3 UR6, UP0, UR6, 0x80, URZ ;  /* 0x0000008006067890 */ /* 0x000fe2000ff1e03f */
[----:B------:R-:W-:Y:S01]  /*131c0*/  IADD3.X R161, R172, UR7, RZ, P3, !PT ;  /* 0x00000007aca17c10 */ /* 0x000fe20009ffe4ff */
[----:B------:R2:W-:Y:S01]  /*131d0*/  LDGSTS.E.BYPASS.128 [R181+0x8000], [R158.64], !P0 ;  /* 0x080000009eb57fae */ /* 0x0005e2000c101c4a */
[-C--:B------:R-:W-:Y:S01]  /*131e0*/  FFMA R28, R142, R6.reuse, R141 ;  /* 0x000000068e1c7223 */ /* 0x080fe2000000008d */
[----:B------:R-:W-:Y:S01]  /*131f0*/  FFMA R6, R18, R6, R5 ;  /* 0x0000000612067223 */ /* 0x000fe20000000005 */
[----:B------:R-:W-:Y:S01]  /*13200*/  IADD3.X R153, R170, UR7, RZ, P1, !PT ;  /* 0x00000007aa997c10 */ /* 0x000fe20008ffe4ff */
[----:B------:R2:W-:Y:S01]  /*13210*/  LDGSTS.E.BYPASS.128 [R183+0x8000], [R160.64], !P0 ;  /* 0x08000000a0b77fae */ /* 0x0005e2000c101c4a */
[-C--:B-1----:R-:W-:Y:S01]  /*13220*/  FFMA R30, R142, R26.reuse, R29 ;  /* 0x0000001a8e1e7223 */ /* 0x082fe2000000001d */
[----:B------:R-:W-:Y:S01]  /*13230*/  FFMA R26, R18, R26, R17 ;  /* 0x0000001a121a7223 */ /* 0x000fe20000000011 */
[----:B------:R-:W-:Y:S01]  /*13240*/  UIADD3.X UR7, URZ, UR7, URZ, UP0, !UPT ;  /* 0x000000073f077290 */ /* 0x000fe200087fe43f */
[----:B------:R2:W-:Y:S01]  /*13250*/  LDGSTS.E.BYPASS.128 [R185+0x8000], [R152.64], !P0 ;  /* 0x0800000098b97fae */ /* 0x0005e2000c101c4a */
[----:B------:R-:W-:Y:S01]  /*13260*/  ISETP.GE.U32.AND P0, PT, R232, 0x90, PT ;  /* 0x00000090e800780c */ /* 0x000fe20003f06070 */
[C---:B------:R-:W-:Y:S01]  /*13270*/  FFMA R31, R143.reuse, R11, R140 ;  /* 0x0000000b8f1f7223 */ /* 0x040fe2000000008c */
[C---:B------:R-:W-:Y:S01]  /*13280*/  FFMA R30, R143.reuse, R27, R30 ;  /* 0x0000001b8f1e7223 */ /* 0x040fe2000000001e */
[----:B------:R-:W0:Y:S01]  /*13290*/  LDGDEPBAR ;  /* 0x00000000000079af */ /* 0x000e220000000000 */
[C---:B------:R-:W-:Y:S01]  /*132a0*/  FFMA R29, R143.reuse, R71, R0 ;  /* 0x000000478f1d7223 */ /* 0x040fe20000000000 */
[----:B------:R-:W-:Y:S01]  /*132b0*/  FFMA R28, R143, R7, R28 ;  /* 0x000000078f1c7223 */ /* 0x000fe2000000001c */
[C---:B------:R-:W-:Y:S01]  /*132c0*/  FFMA R143, R19.reuse, R11, R10 ;  /* 0x0000000b138f7223 */ /* 0x040fe2000000000a */
[C---:B------:R-:W-:Y:S01]  /*132d0*/  FFMA R142, R19.reuse, R27, R26 ;  /* 0x0000001b138e7223 */ /* 0x040fe2000000001a */
[C---:B------:R-:W-:Y:S01]  /*132e0*/  FFMA R141, R19.reuse, R71, R70 ;  /* 0x00000047138d7223 */ /* 0x040fe20000000046 */
[----:B------:R-:W-:Y:S01]  /*132f0*/  FFMA R140, R19, R7, R6 ;  /* 0x00000007138c7223 */ /* 0x000fe20000000006 */
[----:B------:R-:W-:-:S04]  /*13300*/  DEPBAR.LE SB0, 0x2 ;  /* 0x000080800000791a */ /* 0x000fc80000000000 */
[----:B------:R-:W-:Y:S06]  /*13310*/  BAR.SYNC 0x0 ;  /* 0x0000000000007b1d */ /* 0x000fec0000000000 */
[----:B--2---:R-:W-:Y:S01]  /*13320*/  @P0 CALL.REL.NOINC `(.L_x_0) ;  /* 0x0000001000000944 */ /* 0x004fe20003c00000 */
[----:B------:R-:W-:Y:S05]  /*13330*/  BRA `(.L_x_1) ;  /* 0xfffee74000007947 */ /* 0x000fea000383ffff */
.L_x_0:
[----:B------:R-:W2:Y:S01]  /*13340*/  LDL.LU R154, [R1+0x54] ;  /* 0x00005400019a7983 */ /* 0x000ea20000300800 */
[----:B------:R-:W-:-:S04]  /*13350*/  DEPBAR.LE SB0, 0x0 ;  /* 0x000080000000791a */ /* 0x000fc80000000000 */
[----:B------:R-:W1:Y:S01]  /*13360*/  S2R R0, SR_TID.X ;  /* 0x0000000000007919 */ /* 0x000e620000002100 */
[----:B------:R-:W-:Y:S02]  /*13370*/  ULDC UR4, c[0x0][0x178] ;  /* 0x00005e0000047ab9 */ /* 0x000fe40000000800 */
[----:B------:R-:W-:Y:S01]  /*13380*/  UIMAD UR4, UR4, 0x32, URZ ;  /* 0x00000032040478a4 */ /* 0x000fe2000f8e023f */
[----:B------:R-:W3:Y:S01]  /*13390*/  S2R R229, SR_TID.X ;  /* 0x0000000000e57919 */ /* 0x000ee20000002100 */
[----:B-1----:R-:W-:Y:S02]  /*133a0*/  SHF.R.U32.HI R3, RZ, 0x5, R0 ;  /* 0x00000005ff037819 */ /* 0x002fe40000011600 */
[----:B------:R-:W-:Y:S02]  /*133b0*/  SHF.L.U32 R0, R0, 0x2, RZ ;  /* 0x0000000200007819 */ /* 0x000fe400000006ff */
[----:B---3--:R-:W-:Y:S02]  /*133c0*/  SHF.L.U32 R229, R229, 0x2, RZ ;  /* 0x00000002e5e57819 */ /* 0x008fe400000006ff */
[----:B------:R-:W-:-:S02]  /*133d0*/  SGXT.U32 R3, R3, 0x2 ;  /* 0x000000020303781a */ /* 0x000fc40000000000 */
[----:B------:R-:W-:-:S05]  /*133e0*/  LOP3.LUT R229, R229, 0x7c, RZ, 0xc0, !PT ;  /* 0x0000007ce5e57812 */ /* 0x000fca00078ec0ff */
[C---:B------:R-:W-:Y:S01]  /*133f0*/  IMAD R164, R3.reuse, 0x210, R229 ;  /* 0x0000021003a47824 */ /* 0x040fe200078e02e5 */
[----:B------:R-:W-:Y:S06]  /*13400*/  BAR.SYNC 0x0 ;  /* 0x0000000000007b1d */ /* 0x000fec0000000000 */
[----:B------:R-:W-:Y:S01]  /*13410*/  SHF.L.U32 R2, R164, 0x2, RZ ;  /* 0x00000002a4027819 */ /* 0x000fe200000006ff */
[----:B------:R-:W-:Y:S04]  /*13420*/  STS.128 [R164.X4], R84 ;  /* 0x00000054a4007388 */ /* 0x000fe80000004c00 */
[----:B------:R-:W-:Y:S01]  /*13430*/  IMAD R2, R3, -0x630, R2 ;  /* 0xfffff9d003027824 */ /* 0x000fe200078e0202 */
[----:B------:R-:W-:Y:S01]  /*13440*/  STS.128 [R164.X4+0x210], R32 ;  /* 0x00021020a4007388 */ /* 0x000fe20000004c00 */
[----:B------:R-:W-:-:S03]  /*13450*/  MOV R3, 0x4 ;  /* 0x0000000400037802 */ /* 0x000fc60000000f00 */
[----:B------:R-:W-:Y:S04]  /*13460*/  STS.128 [R164.X4+0x420], R12 ;  /* 0x0004200ca4007388 */ /* 0x000fe80000004c00 */
[----:B------:R-:W-:Y:S04]  /*13470*/  STS.128 [R164.X4+0x630], R80 ;  /* 0x00063050a4007388 */ /* 0x000fe80000004c00 */
[----:B------:R-:W-:Y:S06]  /*13480*/  BAR.SYNC 0x0 ;  /* 0x0000000000007b1d */ /* 0x000fec0000000000 */
[----:B------:R-:W1:Y:S04]  /*13490*/  LDS.128 R160, [R2] ;  /* 0x0000000002a07984 */ /* 0x000e680000000c00 */
[----:B------:R-:W3:Y:S04]  /*134a0*/  LDS.128 R16, [R2+0x840] ;  /* 0x0008400002107984 */ /* 0x000ee80000000c00 */
[----:B------:R-:W4:Y:S04]  /*134b0*/  LDS.128 R8, [R2+0x1080] ;  /* 0x0010800002087984 */ /* 0x000f280000000c00 */
[----:B------:R-:W5:Y:S04]  /*134c0*/  LDS.128 R4, [R2+0x18c0] ;  /* 0x0018c00002047984 */ /* 0x000f680000000c00 */
[----:B------:R-:W-:Y:S06]  /*134d0*/  BAR.SYNC 0x0 ;  /* 0x0000000000007b1d */ /* 0x000fec0000000000 */
[----:B------:R-:W-:Y:S04]  /*134e0*/  STS.128 [R164.X4], R20 ;  /* 0x00000014a4007388 */ /* 0x000fe80000004c00 */
[----:B------:R-:W-:Y:S04]  /*134f0*/  STS.128 [R164.X4+0x210], R36 ;  /* 0x00021024a4007388 */ /* 0x000fe80000004c00 */
[----:B------:R-:W-:Y:S04]  /*13500*/  STS.128 [R164.X4+0x420], R40 ;  /* 0x00042028a4007388 */ /* 0x000fe80000004c00 */
[----:B------:R-:W-:Y:S04]  /*13510*/  STS.128 [R164.X4+0x630], R60 ;  /* 0x0006303ca4007388 */ /* 0x000fe80000004c00 */
[----:B------:R-:W-:Y:S06]  /*13520*/  BAR.SYNC 0x0 ;  /* 0x0000000000007b1d */ /* 0x000fec0000000000 */
[----:B------:R-:W1:Y:S04]  /*13530*/  LDS.128 R156, [R2] ;  /* 0x00000000029c7984 */ /* 0x000e680000000c00 */
[----:B------:R-:W-:Y:S04]  /*13540*/  LDS.128 R24, [R2+0x1080] ;  /* 0x0010800002187984 */ /* 0x000fe80000000c00 */
[----:B------:R-:W-:Y:S01]  /*13550*/  LDS.128 R12, [R2+0x18c0] ;  /* 0x0018c000020c7984 */ /* 0x000fe20000000c00 */
[----:B--2---:R-:W-:-:S03]  /*13560*/  LOP3.LUT R0, R154, 0x7c, R0, 0xf8, !PT ;  /* 0x0000007c9a007812 */ /* 0x004fc600078ef800 */
[----:B------:R-:W2:Y:S04]  /*13570*/  LDS.128 R152, [R2+0x840] ;  /* 0x0008400002987984 */ /* 0x000ea80000000c00 */
[----:B------:R-:W-:Y:S06]  /*13580*/  BAR.SYNC 0x0 ;  /* 0x0000000000007b1d */ /* 0x000fec0000000000 */
[----:B------:R-:W-:Y:S01]  /*13590*/  STS.128 [R164.X4], R88 ;  /* 0x00000058a4007388 */ /* 0x000fe20000004c00 */
[----:B------:R-:W-:-:S03]  /*135a0*/  ISETP.GE.AND P0, PT, R0, 0x80, PT ;  /* 0x000000800000780c */ /* 0x000fc60003f06270 */
[----:B------:R-:W-:Y:S01]  /*135b0*/  STS.128 [R164.X4+0x210], R52 ;  /* 0x00021034a4007388 */ /* 0x000fe20000004c00 */
[----:B------:R-:W-:-:S03]  /*135c0*/  ISETP.LT.AND P1, PT, R231, UR4, !P0 ;  /* 0x00000004e7007c0c */ /* 0x000fc6000c721270 */
[----:B------:R-:W-:Y:S04]  /*135d0*/  STS.128 [R164.X4+0x420], R56 ;  /* 0x00042038a4007388 */ /* 0x000fe80000004c00 */
[----:B------:R-:W-:Y:S04]  /*135e0*/  STS.128 [R164.X4+0x630], R72 ;  /* 0x00063048a4007388 */ /* 0x000fe80000004c00 */
[----:B------:R-:W-:Y:S06]  /*135f0*/  BAR.SYNC 0x0 ;  /* 0x0000000000007b1d */ /* 0x000fec0000000000 */
[----:B------:R-:W1:Y:S04]  /*13600*/  LDS.128 R40, [R2] ;  /* 0x0000000002287984 */ /* 0x000e680000000c00 */
[----:B------:R-:W1:Y:S04]  /*13610*/  LDS.128 R36, [R2+0x840] ;  /* 0x0008400002247984 */ /* 0x000e680000000c00 */
[----:B------:R-:W1:Y:S04]  /*13620*/  LDS.128 R32, [R2+0x1080] ;  /* 0x0010800002207984 */ /* 0x000e680000000c00 */
[----:B------:R-:W1:Y:S04]  /*13630*/  LDS.128 R20, [R2+0x18c0] ;  /* 0x0018c00002147984 */ /* 0x000e680000000c00 */
[----:B------:R-:W-:Y:S06]  /*13640*/  BAR.SYNC 0x0 ;  /* 0x0000000000007b1d */ /* 0x000fec0000000000 */
[----:B------:R-:W-:Y:S04]  /*13650*/  STS.128 [R164.X4], R92 ;  /* 0x0000005ca4007388 */ /* 0x000fe80000004c00 */
[----:B------:R-:W-:Y:S04]  /*13660*/  STS.128 [R164.X4+0x210], R96 ;  /* 0x00021060a4007388 */ /* 0x000fe80000004c00 */
        /* <DEDUP_REMOVED lines=13> */
[----:B------:R-:W1:Y:S01]  /*13740*/  LDS.128 R88, [R2] ;  /* 0x0000000002587984 */ /* 0x000e620000000c00 */
[----:B------:R-:W-:-:S02]  /*13750*/  LOP3.LUT R121, R231, 0x8, RZ, 0xfc, !PT ;  /* 0x00000008e7797812 */ /* 0x000fc400078efcff */
[----:B------:R-:W-:Y:S01]  /*13760*/  LOP3.LUT R123, R231, 0x28, RZ, 0xfc, !PT ;  /* 0x00000028e77b7812 */ /* 0x000fe200078efcff */
[----:B------:R-:W1:Y:S01]  /*13770*/  LDS.128 R84, [R2+0x840] ;  /* 0x0008400002547984 */ /* 0x000e620000000c00 */
[----:B------:R-:W-:-:S03]  /*13780*/  ISETP.LT.AND P2, PT, R121, UR4, !P0 ;  /* 0x0000000479007c0c */ /* 0x000fc6000c741270 */
[----:B------:R-:W1:Y:S04]  /*13790*/  LDS.128 R80, [R2+0x1080] ;  /* 0x0010800002507984 */ /* 0x000e680000000c00 */
[----:B------:R-:W1:Y:S04]  /*137a0*/  LDS.128 R72, [R2+0x18c0] ;  /* 0x0018c00002487984 */ /* 0x000e680000000c00 */
[----:B------:R-:W-:Y:S06]  /*137b0*/  BAR.SYNC 0x0 ;  /* 0x0000000000007b1d */ /* 0x000fec0000000000 */
[----:B------:R2:W-:Y:S04]  /*137c0*/  STS.128 [R164.X4+0x630], R116 ;  /* 0x00063074a4007388 */ /* 0x0005e80000004c00 */
[----:B------:R-:W-:Y:S04]  /*137d0*/  STS.128 [R164.X4], R148 ;  /* 0x00000094a4007388 */ /* 0x000fe80000004c00 */
[----:B------:R-:W-:Y:S04]  /*137e0*/  STS.128 [R164.X4+0x210], R64 ;  /* 0x00021040a4007388 */ /* 0x000fe80000004c00 */
[----:B------:R-:W-:Y:S01]  /*137f0*/  STS.128 [R164.X4+0x420], R48 ;  /* 0x00042030a4007388 */ /* 0x000fe20000004c00 */
[----:B--2---:R-:W-:-:S03]  /*13800*/  LEA R116, R231, R0, 0x7 ;  /* 0x00000000e7747211 */ /* 0x004fc600078e38ff */
[----:B------:R-:W-:Y:S06]  /*13810*/  BAR.SYNC 0x0 ;  /* 0x0000000000007b1d */ /* 0x000fec0000000000 */
[----:B------:R-:W2:Y:S01]  /*13820*/  LDS.128 R112, [R2] ;  /* 0x0000000002707984 */ /* 0x000ea20000000c00 */
[----:B------:R-:W-:Y:S01]  /*13830*/  IMAD.WIDE R116, R116, R3, c[0x0][0x170] ;  /* 0x00005c0074747625 */ /* 0x000fe200078e0203 */
[C---:B------:R-:W-:Y:S02]  /*13840*/  LOP3.LUT R119, R231.reuse, 0x4, RZ, 0xfc, !PT ;  /* 0x00000004e7777812 */ /* 0x040fe400078efcff */
        /* <DEDUP_REMOVED lines=11> */
[----:B------:R-:W2:Y:S04]  /*13900*/  LDS.128 R64, [R2+0x1080] ;  /* 0x0010800002407984 */ /* 0x000ea80000000c00 */
[----:B------:R-:W2:Y:S04]  /*13910*/  LDS.128 R48, [R2+0x18c0] ;  /* 0x0018c00002307984 */ /* 0x000ea80000000c00 */
[----:B------:R-:W-:Y:S06]  /*13920*/  BAR.SYNC 0x0 ;  /* 0x0000000000007b1d */ /* 0x000fec0000000000 */
[----:B------:R-:W-:Y:S04]  /*13930*/  STS.128 [R164.X4], R76 ;  /* 0x0000004ca4007388 */ /* 0x000fe80000004c00 */
[----:B------:R-:W-:Y:S04]  /*13940*/  STS.128 [R164.X4+0x210], R44 ;  /* 0x0002102ca4007388 */ /* 0x000fe80000004c00 */
[----:B------:R-:W-:Y:S04]  /*13950*/  STS.128 [R164.X4+0x420], R28 ;  /* 0x0004201ca4007388 */ /* 0x000fe80000004c00 */
[----:B------:R-:W-:Y:S04]  /*13960*/  STS.128 [R164.X4+0x630], R140 ;  /* 0x0006308ca4007388 */ /* 0x000fe80000004c00 */
[----:B------:R-:W-:Y:S06]  /*13970*/  BAR.SYNC 0x0 ;  /* 0x0000000000007b1d */ /* 0x000fec0000000000 */
[C---:B------:R-:W-:Y:S01]  /*13980*/  LOP3.LUT R45, R231.reuse, 0xc, RZ, 0xfc, !PT ;  /* 0x0000000ce72d7812 */ /* 0x040fe200078efcff */
[----:B-1----:R1:W-:Y:S01]  /*13990*/  @P1 STG.E.128 [R116.64], R160 ;  /* 0x000000a074001986 */ /* 0x0023e2000c101d0a */
[----:B------:R-:W-:-:S02]  /*139a0*/  LOP3.LUT R47, R231, 0x10, RZ, 0xfc, !PT ;  /* 0x00000010e72f7812 */ /* 0x000fc400078efcff */
[----:B------:R-:W-:Y:S02]  /*139b0*/  LOP3.LUT R77, R231, 0x14, RZ, 0xfc, !PT ;  /* 0x00000014e74d7812 */ /* 0x000fe400078efcff */
[----:B------:R-:W-:Y:S02]  /*139c0*/  ISETP.LT.AND P1, PT, R119, UR4, !P0 ;  /* 0x0000000477007c0c */ /* 0x000fe4000c721270 */
[----:B------:R-:W-:Y:S02]  /*139d0*/  ISETP.LT.AND P3, PT, R45, UR4, !P0 ;  /* 0x000000042d007c0c */ /* 0x000fe4000c761270 */
[-C--:B------:R-:W-:Y:S02]  /*139e0*/  LEA R28, R119, R0.reuse, 0x7 ;  /* 0x00000000771c7211 */ /* 0x080fe400078e38ff */
[----:B------:R-:W-:Y:S02]  /*139f0*/  ISETP.LT.AND P4, PT, R47, UR4, !P0 ;  /* 0x000000042f007c0c */ /* 0x000fe4000c781270 */
[----:B------:R-:W-:Y:S01]  /*13a00*/  LEA R30, R121, R0, 0x7 ;  /* 0x00000000791e7211 */ /* 0x000fe200078e38ff */
[----:B------:R-:W-:Y:S01]  /*13a10*/  IMAD.WIDE R28, R28, R3, c[0x0][0x170] ;  /* 0x00005c001c1c7625 */ /* 0x000fe200078e0203 */
[----:B------:R-:W-:-:S02]  /*13a20*/  ISETP.LT.AND P5, PT, R77, UR4, !P0 ;  /* 0x000000044d007c0c */ /* 0x000fc4000c7a1270 */
[-C--:B------:R-:W-:Y:S01]  /*13a30*/  LEA R44, R45, R0.reuse, 0x7 ;  /* 0x000000002d2c7211 */ /* 0x080fe200078e38ff */
[-C--:B------:R-:W-:Y:S01]  /*13a40*/  IMAD.WIDE R30, R30, R3.reuse, c[0x0][0x170] ;  /* 0x00005c001e1e7625 */ /* 0x080fe200078e0203 */
[-C--:B------:R-:W-:Y:S01]  /*13a50*/  LEA R46, R47, R0.reuse, 0x7 ;  /* 0x000000002f2e7211 */ /* 0x080fe200078e38ff */
[----:B---3--:R3:W-:Y:S01]  /*13a60*/  @P1 STG.E.128 [R28.64], R16 ;  /* 0x000000101c001986 */ /* 0x0087e2000c101d0a */
[----:B------:R-:W-:Y:S01]  /*13a70*/  LEA R76, R77, R0, 0x7 ;  /* 0x000000004d4c7211 */ /* 0x000fe200078e38ff */
[-C--:B------:R-:W-:Y:S01]  /*13a80*/  IMAD.WIDE R44, R44, R3.reuse, c[0x0][0x170] ;  /* 0x00005c002c2c7625 */ /* 0x080fe200078e0203 */
[C---:B------:R-:W-:Y:S01]  /*13a90*/  LOP3.LUT R79, R231.reuse, 0x18, RZ, 0xfc, !PT ;  /* 0x00000018e74f7812 */ /* 0x040fe200078efcff */
[----:B----4-:R4:W-:Y:S01]  /*13aa0*/  @P2 STG.E.128 [R30.64], R8 ;  /* 0x000000081e002986 */ /* 0x0109e2000c101d0a */
[C---:B-1----:R-:W-:Y:S01]  /*13ab0*/  LOP3.LUT R117, R231.reuse, 0x1c, RZ, 0xfc, !PT ;  /* 0x0000001ce7757812 */ /* 0x042fe200078efcff */
[-C--:B------:R-:W-:Y:S01]  /*13ac0*/  IMAD.WIDE R46, R46, R3.reuse, c[0x0][0x170] ;  /* 0x00005c002e2e7625 */ /* 0x080fe200078e0203 */
[C---:B------:R-:W-:Y:S01]  /*13ad0*/  LOP3.LUT R119, R231.reuse, 0x20, RZ, 0xfc, !PT ;  /* 0x00000020e7777812 */ /* 0x040fe200078efcff */
[----:B-----5:R1:W-:Y:S01]  /*13ae0*/  @P3 STG.E.128 [R44.64], R4 ;  /* 0x000000042c003986 */ /* 0x0203e2000c101d0a */
[----:B------:R-:W-:Y:S01]  /*13af0*/  LOP3.LUT R121, R231, 0x24, RZ, 0xfc, !PT ;  /* 0x00000024e7797812 */ /* 0x000fe200078efcff */
[----:B------:R-:W-:Y:S01]  /*13b00*/  IMAD.WIDE R76, R76, R3, c[0x0][0x170] ;  /* 0x00005c004c4c7625 */ /* 0x000fe200078e0203 */
[----:B------:R-:W-:Y:S01]  /*13b10*/  ISETP.LT.AND P1, PT, R79, UR4, !P0 ;  /* 0x000000044f007c0c */ /* 0x000fe2000c721270 */
[----:B------:R5:W-:Y:S01]  /*13b20*/  @P4 STG.E.128 [R46.64], R156 ;  /* 0x0000009c2e004986 */ /* 0x000be2000c101d0a */
[----:B------:R-:W-:-:S02]  /*13b30*/  ISETP.LT.AND P2, PT, R117, UR4, !P0 ;  /* 0x0000000475007c0c */ /* 0x000fc4000c741270 */
[----:B------:R-:W-:Y:S01]  /*13b40*/  ISETP.LT.AND P3, PT, R119, UR4, !P0 ;  /* 0x0000000477007c0c */ /* 0x000fe2000c761270 */
[----:B------:R-:W-:Y:S01]  /*13b50*/  @P5 STG.E.128 [R76.64], R152 ;  /* 0x000000984c005986 */ /* 0x000fe2000c101d0a */
[----:B------:R-:W-:Y:S02]  /*13b60*/  ISETP.LT.AND P4, PT, R121, UR4, !P0 ;  /* 0x0000000479007c0c */ /* 0x000fe4000c781270 */
[----:B------:R-:W-:Y:S02]  /*13b70*/  ISETP.LT.AND P5, PT, R123, UR4, !P0 ;  /* 0x000000047b007c0c */ /* 0x000fe4000c7a1270 */
[-C--:B---3--:R-:W-:Y:S02]  /*13b80*/  LEA R16, R121, R0.reuse, 0x7 ;  /* 0x0000000079107211 */ /* 0x088fe400078e38ff */
[-C--:B----4-:R-:W-:Y:S02]  /*13b90*/  LEA R8, R79, R0.reuse, 0x7 ;  /* 0x000000004f087211 */ /* 0x090fe400078e38ff */
[----:B------:R-:W-:-:S02]  /*13ba0*/  LEA R10, R119, R0, 0x7 ;  /* 0x00000000770a7211 */ /* 0x000fc400078e38ff */
[-C--:B-1----:R-:W-:Y:S01]  /*13bb0*/  LEA R6, R117, R0.reuse, 0x7 ;  /* 0x0000000075067211 */ /* 0x082fe200078e38ff */
[-C--:B------:R-:W-:Y:S01]  /*13bc0*/  IMAD.WIDE R4, R8, R3.reuse, c[0x0][0x170] ;  /* 0x00005c0008047625 */ /* 0x080fe200078e0203 */
[----:B------:R-:W-:Y:S02]  /*13bd0*/  LEA R18, R123, R0, 0x7 ;  /* 0x000000007b127211 */ /* 0x000fe400078e38ff */
[C---:B------:R-:W-:Y:S01]  /*13be0*/  LOP3.LUT R19, R231.reuse, 0x2c, RZ, 0xfc, !PT ;  /* 0x0000002ce7137812 */ /* 0x040fe200078efcff */
[-C--:B------:R-:W-:Y:S01]  /*13bf0*/  IMAD.WIDE R6, R6, R3.reuse, c[0x0][0x170] ;  /* 0x00005c0006067625 */ /* 0x080fe200078e0203 */
[C---:B------:R-:W-:Y:S01]  /*13c00*/  LOP3.LUT R29, R231.reuse, 0x30, RZ, 0xfc, !PT ;  /* 0x00000030e71d7812 */ /* 0x040fe200078efcff */
[----:B------:R1:W-:Y:S01]  /*13c10*/  @P1 STG.E.128 [R4.64], R24 ;  /* 0x0000001804001986 */ /* 0x0003e2000c101d0a */
[C---:B------:R-:W-:Y:S01]  /*13c20*/  LOP3.LUT R31, R231.reuse, 0x34, RZ, 0xfc, !PT ;  /* 0x00000034e71f7812 */ /* 0x040fe200078efcff */
[-C--:B------:R-:W-:Y:S01]  /*13c30*/  IMAD.WIDE R8, R10, R3.reuse, c[0x0][0x170] ;  /* 0x00005c000a087625 */ /* 0x080fe200078e0203 */
[C---:B------:R-:W-:Y:S01]  /*13c40*/  LOP3.LUT R45, R231.reuse, 0x38, RZ, 0xfc, !PT ;  /* 0x00000038e72d7812 */ /* 0x040fe200078efcff */
[----:B------:R3:W-:Y:S01]  /*13c50*/  @P2 STG.E.128 [R6.64], R12 ;  /* 0x0000000c06002986 */ /* 0x0007e2000c101d0a */
[----:B-----5:R-:W-:Y:S01]  /*13c60*/  LOP3.LUT R47, R231, 0x3c, RZ, 0xfc, !PT ;  /* 0x0000003ce72f7812 */ /* 0x020fe200078efcff */
[-C--:B------:R-:W-:Y:S01]  /*13c70*/  IMAD.WIDE R10, R16, R3.reuse, c[0x0][0x170] ;  /* 0x00005c00100a7625 */ /* 0x080fe200078e0203 */
[----:B------:R-:W-:Y:S01]  /*13c80*/  ISETP.LT.AND P1, PT, R19, UR4, !P0 ;  /* 0x0000000413007c0c */ /* 0x000fe2000c721270 */
[----:B------:R4:W-:Y:S01]  /*13c90*/  @P3 STG.E.128 [R8.64], R40 ;  /* 0x0000002808003986 */ /* 0x0009e2000c101d0a */
[----:B------:R-:W-:Y:S01]  /*13ca0*/  ISETP.LT.AND P2, PT, R29, UR4, !P0 ;  /* 0x000000041d007c0c */ /* 0x000fe2000c741270 */
[----:B------:R-:W-:Y:S01]  /*13cb0*/  IMAD.WIDE R16, R18, R3, c[0x0][0x170] ;  /* 0x00005c0012107625 */ /* 0x000fe200078e0203 */
[----:B------:R-:W-:Y:S01]  /*13cc0*/  ISETP.LT.AND P3, PT, R31, UR4, !P0 ;  /* 0x000000041f007c0c */ /* 0x000fe2000c761270 */
[----:B------:R5:W-:Y:S01]  /*13cd0*/  @P4 STG.E.128 [R10.64], R36 ;  /* 0x000000240a004986 */ /* 0x000be2000c101d0a */
[----:B------:R-:W-:-:S03]  /*13ce0*/  ISETP.LT.AND P4, PT, R45, UR4, !P0 ;  /* 0x000000042d007c0c */ /* 0x000fc6000c781270 */
[----:B------:R2:W-:Y:S01]  /*13cf0*/  @P5 STG.E.128 [R16.64], R32 ;  /* 0x0000002010005986 */ /* 0x0005e2000c101d0a */
[----:B------:R-:W-:Y:S02]  /*13d00*/  ISETP.LT.AND P5, PT, R47, UR4, !P0 ;  /* 0x000000042f007c0c */ /* 0x000fe4000c7a1270 */
[-C--:B-1----:R-:W-:Y:S01]  /*13d10*/  LEA R4, R19, R0.reuse, 0x7 ;  /* 0x0000000013047211 */ /* 0x082fe200078e38ff */
[----:B------:R-:W-:Y:S01]  /*13d20*/  LDS.128 R32, [R2+0x1080] ;  /* 0x0010800002207984 */ /* 0x000fe20000000c00 */
[----:B------:R-:W-:Y:S02]  /*13d30*/  LOP3.LUT R25, R231, 0x4c, RZ, 0xfc, !PT ;  /* 0x0000004ce7197812 */ /* 0x000fe400078efcff */
[-C--:B---3--:R-:W-:Y:S01]  /*13d40*/  LEA R6, R29, R0.reuse, 0x7 ;  /* 0x000000001d067211 */ /* 0x088fe200078e38ff */
[-C--:B------:R-:W-:Y:S01]  /*13d50*/  IMAD.WIDE R4, R4, R3.reuse, c[0x0][0x170] ;  /* 0x00005c0004047625 */ /* 0x080fe200078e0203 */
[-C--:B------:R-:W-:Y:S02]  /*13d60*/  LEA R12, R47, R0.reuse, 0x7 ;  /* 0x000000002f0c7211 */ /* 0x080fe400078e38ff */
[-C--:B----4-:R-:W-:Y:S01]  /*13d70*/  LEA R8, R31, R0.reuse, 0x7 ;  /* 0x000000001f087211 */ /* 0x090fe200078e38ff */
[-C--:B------:R-:W-:Y:S01]  /*13d80*/  IMAD.WIDE R6, R6, R3.reuse, c[0x0][0x170] ;  /* 0x00005c0006067625 */ /* 0x080fe200078e0203 */
[----:B------:R-:W-:Y:S01]  /*13d90*/  LOP3.LUT R15, R231, 0x40, RZ, 0xfc, !PT ;  /* 0x00000040e70f7812 */ /* 0x000fe200078efcff */
[----:B------:R1:W-:Y:S01]  /*13da0*/  @P1 STG.E.128 [R4.64], R20 ;  /* 0x0000001404001986 */ /* 0x0003e2000c101d0a */
[----:B-----5:R-:W-:Y:S01]  /*13db0*/  LEA R10, R45, R0, 0x7 ;  /* 0x000000002d0a7211 */ /* 0x020fe200078e38ff */
[-C--:B------:R-:W-:Y:S01]  /*13dc0*/  IMAD.WIDE R8, R8, R3.reuse, c[0x0][0x170] ;  /* 0x00005c0008087625 */ /* 0x080fe200078e0203 */
[C---:B------:R-:W-:Y:S01]  /*13dd0*/  LOP3.LUT R27, R231.reuse, 0x50, RZ, 0xfc, !PT ;  /* 0x00000050e71b7812 */ /* 0x040fe200078efcff */
[----:B------:R3:W-:Y:S01]  /*13de0*/  @P2 STG.E.128 [R6.64], R68 ;  /* 0x0000004406002986 */ /* 0x0007e2000c101d0a */
[C---:B--2---:R-:W-:Y:S01]  /*13df0*/  LOP3.LUT R17, R231.reuse, 0x44, RZ, 0xfc, !PT ;  /* 0x00000044e7117812 */ /* 0x044fe200078efcff */
[-C--:B------:R-:W-:Y:S01]  /*13e00*/  IMAD.WIDE R10, R10, R3.reuse, c[0x0][0x170] ;  /* 0x00005c000a0a7625 */ /* 0x080fe200078e0203 */
[----:B------:R-:W-:Y:S01]  /*13e10*/  LOP3.LUT R19, R231, 0x48, RZ, 0xfc, !PT ;  /* 0x00000048e7137812 */ /* 0x000fe200078efcff */
[----:B------:R2:W-:Y:S01]  /*13e20*/  @P3 STG.E.128 [R8.64], R60 ;  /* 0x0000003c08003986 */ /* 0x0005e2000c101d0a */
[----:B------:R-:W-:Y:S01]  /*13e30*/  ISETP.LT.AND P1, PT, R15, UR4, !P0 ;  /* 0x000000040f007c0c */ /* 0x000fe2000c721270 */
[----:B------:R-:W-:Y:S01]  /*13e40*/  IMAD.WIDE R12, R12, R3, c[0x0][0x170] ;  /* 0x00005c000c0c7625 */ /* 0x000fe200078e0203 */
[----:B------:R-:W-:Y:S01]  /*13e50*/  ISETP.LT.AND P2, PT, R17, UR4, !P0 ;  /* 0x0000000411007c0c */ /* 0x000fe2000c741270 */
[----:B------:R4:W-:Y:S01]  /*13e60*/  @P4 STG.E.128 [R10.64], R56 ;  /* 0x000000380a004986 */ /* 0x0009e2000c101d0a */
[----:B------:R-:W-:-:S02]  /*13e70*/  ISETP.LT.AND P3, PT, R19, UR4, !P0 ;  /* 0x0000000413007c0c */ /* 0x000fc4000c761270 */
[----:B------:R-:W-:Y:S01]  /*13e80*/  ISETP.LT.AND P4, PT, R25, UR4, !P0 ;  /* 0x0000000419007c0c */ /* 0x000fe2000c781270 */
[----:B------:R5:W-:Y:S01]  /*13e90*/  @P5 STG.E.128 [R12.64], R52 ;  /* 0x000000340c005986 */ /* 0x000be2000c101d0a */
[----:B------:R-:W-:Y:S02]  /*13ea0*/  ISETP.LT.AND P5, PT, R27, UR4, !P0 ;  /* 0x000000041b007c0c */ /* 0x000fe4000c7a1270 */
[-C--:B-1----:R-:W-:Y:S01]  /*13eb0*/  LEA R4, R15, R0.reuse, 0x7 ;  /* 0x000000000f047211 */ /* 0x082fe200078e38ff */
[----:B------:R-:W-:Y:S01]  /*13ec0*/  LDS.128 R28, [R2+0x840] ;  /* 0x00084000021c7984 */ /* 0x000fe20000000c00 */
[----:B------:R-:W-:Y:S02]  /*13ed0*/  LOP3.LUT R15, R231, 0x54, RZ, 0xfc, !PT ;  /* 0x00000054e70f7812 */ /* 0x000fe400078efcff */
[----:B---3--:R-:W-:Y:S01]  /*13ee0*/  LEA R6, R17, R0, 0x7 ;  /* 0x0000000011067211 */ /* 0x008fe200078e38ff */
[----:B------:R-:W-:Y:S01]  /*13ef0*/  IMAD.WIDE R4, R4, R3, c[0x0][0x170] ;  /* 0x00005c0004047625 */ /* 0x000fe200078e0203 */
[----:B------:R-:W-:-:S02]  /*13f00*/  LOP3.LUT R17, R231, 0x58, RZ, 0xfc, !PT ;  /* 0x00000058e7117812 */ /* 0x000fc400078efcff */
[-C--:B--2---:R-:W-:Y:S01]  /*13f10*/  LEA R8, R19, R0.reuse, 0x7 ;  /* 0x0000000013087211 */ /* 0x084fe200078e38ff */
[-C--:B------:R-:W-:Y:S01]  /*13f20*/  IMAD.WIDE R6, R6, R3.reuse, c[0x0][0x170] ;  /* 0x00005c0006067625 */ /* 0x080fe200078e0203 */
[----:B------:R-:W-:Y:S01]  /*13f30*/  LOP3.LUT R19, R231, 0x5c, RZ, 0xfc, !PT ;  /* 0x0000005ce7137812 */ /* 0x000fe200078efcff */
[----:B------:R1:W-:Y:S01]  /*13f40*/  @P1 STG.E.128 [R4.64], R88 ;  /* 0x0000005804001986 */ /* 0x0003e2000c101d0a */
[-C--:B----4-:R-:W-:Y:S01]  /*13f50*/  LEA R10, R25, R0.reuse, 0x7 ;  /* 0x00000000190a7211 */ /* 0x090fe200078e38ff */
[-C--:B------:R-:W-:Y:S01]  /*13f60*/  IMAD.WIDE R8, R8, R3.reuse, c[0x0][0x170] ;  /* 0x00005c0008087625 */ /* 0x080fe200078e0203 */
[----:B------:R-:W-:Y:S01]  /*13f70*/  LOP3.LUT R21, R231, 0x60, RZ, 0xfc, !PT ;  /* 0x00000060e7157812 */ /* 0x000fe200078efcff */
[----:B------:R2:W-:Y:S01]  /*13f80*/  @P2 STG.E.128 [R6.64], R84 ;  /* 0x0000005406002986 */ /* 0x0005e2000c101d0a */
[----:B-----5:R-:W-:Y:S01]  /*13f90*/  LEA R12, R27, R0, 0x7 ;  /* 0x000000001b0c7211 */ /* 0x020fe200078e38ff */
[-C--:B------:R-:W-:Y:S01]  /*13fa0*/  IMAD.WIDE R10, R10, R3.reuse, c[0x0][0x170] ;  /* 0x00005c000a0a7625 */ /* 0x080fe200078e0203 */
[----:B------:R-:W-:Y:S01]  /*13fb0*/  LOP3.LUT R23, R231, 0x64, RZ, 0xfc, !PT ;  /* 0x00000064e7177812 */ /* 0x000fe200078efcff */
[----:B------:R-:W3:Y:S01]  /*13fc0*/  LDS.128 R24, [R2] ;  /* 0x0000000002187984 */ /* 0x000ee20000000c00 */
        /* <DEDUP_REMOVED lines=8> */
[----:B------:R1:W-:Y:S01]  /*14050*/  @P5 STG.E.128 [R12.64], R112 ;  /* 0x000000700c005986 */ /* 0x0003e2000c101d0a */
[----:B------:R-:W-:Y:S02]  /*14060*/  ISETP.LT.AND P5, PT, R23, UR4, !P0 ;  /* 0x0000000417007c0c */ /* 0x000fe4000c7a1270 */
[-C--:B--2---:R-:W-:Y:S01]  /*14070*/  LEA R6, R17, R0.reuse, 0x7 ;  /* 0x0000000011067211 */ /* 0x084fe200078e38ff */
[-C--:B------:R-:W-:Y:S01]  /*14080*/  IMAD.WIDE R4, R4, R3.reuse, c[0x0][0x170] ;  /* 0x00005c0004047625 */ /* 0x080fe200078e0203 */
[C---:B------:R-:W-:Y:S02]  /*14090*/  LOP3.LUT R15, R231.reuse, 0x68, RZ, 0xfc, !PT ;  /* 0x00000068e70f7812 */ /* 0x040fe400078efcff */
[----:B------:R-:W-:Y:S01]  /*140a0*/  LOP3.LUT R17, R231, 0x6c, RZ, 0xfc, !PT ;  /* 0x0000006ce7117812 */ /* 0x000fe200078efcff */
[----:B------:R-:W-:Y:S01]  /*140b0*/  IMAD.WIDE R6, R6, R3, c[0x0][0x170] ;  /* 0x00005c0006067625 */ /* 0x000fe200078e0203 */
[----:B------:R2:W-:Y:S01]  /*140c0*/  @P1 STG.E.128 [R4.64], R100 ;  /* 0x0000006404001986 */ /* 0x0005e2000c101d0a */
[----:B----4-:R-:W-:-:S02]  /*140d0*/  LEA R8, R19, R0, 0x7 ;  /* 0x0000000013087211 */ /* 0x010fc400078e38ff */
[----:B------:R-:W-:Y:S01]  /*140e0*/  LOP3.LUT R19, R231, 0x70, RZ, 0xfc, !PT ;  /* 0x00000070e7137812 */ /* 0x000fe200078efcff */
[----:B------:R4:W-:Y:S01]  /*140f0*/  @P2 STG.E.128 [R6.64], R96 ;  /* 0x0000006006002986 */ /* 0x0009e2000c101d0a */
[-C--:B-----5:R-:W-:Y:S01]  /*14100*/  LEA R10, R21, R0.reuse, 0x7 ;  /* 0x00000000150a7211 */ /* 0x0a0fe200078e38ff */
[-C--:B------:R-:W-:Y:S01]  /*14110*/  IMAD.WIDE R8, R8, R3.reuse, c[0x0][0x170] ;  /* 0x00005c0008087625 */ /* 0x080fe200078e0203 */
[----:B------:R-:W-:Y:S02]  /*14120*/  LOP3.LUT R21, R231, 0x74, RZ, 0xfc, !PT ;  /* 0x00000074e7157812 */ /* 0x000fe400078efcff */
[----:B-1----:R-:W-:Y:S01]  /*14130*/  LEA R12, R23, R0, 0x7 ;  /* 0x00000000170c7211 */ /* 0x002fe200078e38ff */
[-C--:B------:R-:W-:Y:S01]  /*14140*/  IMAD.WIDE R10, R10, R3.reuse, c[0x0][0x170] ;  /* 0x00005c000a0a7625 */ /* 0x080fe200078e0203 */
[----:B------:R-:W-:Y:S01]  /*14150*/  LOP3.LUT R23, R231, 0x78, RZ, 0xfc, !PT ;  /* 0x00000078e7177812 */ /* 0x000fe200078efcff */
[----:B------:R1:W-:Y:S01]  /*14160*/  @P3 STG.E.128 [R8.64], R92 ;  /* 0x0000005c08003986 */ /* 0x0003e2000c101d0a */
[----:B------:R-:W-:Y:S01]  /*14170*/  ISETP.LT.AND P1, PT, R15, UR4, !P0 ;  /* 0x000000040f007c0c */ /* 0x000fe2000c721270 */
[----:B------:R-:W-:Y:S01]  /*14180*/  IMAD.WIDE R12, R12, R3, c[0x0][0x170] ;  /* 0x00005c000c0c7625 */ /* 0x000fe200078e0203 */
[----:B------:R-:W-:Y:S01]  /*14190*/  LOP3.LUT R231, R231, 0x7c, RZ, 0xfc, !PT ;  /* 0x0000007ce7e77812 */ /* 0x000fe200078efcff */
[----:B------:R5:W-:Y:S01]  /*141a0*/  @P4 STG.E.128 [R10.64], R108 ;  /* 0x0000006c0a004986 */ /* 0x000be2000c101d0a */
[----:B------:R-:W-:-:S02]  /*141b0*/  ISETP.LT.AND P2, PT, R17, UR4, !P0 ;  /* 0x0000000411007c0c */ /* 0x000fc4000c741270 */
[----:B------:R-:W-:Y:S01]  /*141c0*/  ISETP.LT.AND P3, PT, R19, UR4, !P0 ;  /* 0x0000000413007c0c */ /* 0x000fe2000c761270 */
[----:B------:R3:W-:Y:S01]  /*141d0*/  @P5 STG.E.128 [R12.64], R104 ;  /* 0x000000680c005986 */ /* 0x0007e2000c101d0a */
[-C--:B--2---:R-:W-:Y:S02]  /*141e0*/  LEA R4, R15, R0.reuse, 0x7 ;  /* 0x000000000f047211 */ /* 0x084fe400078e38ff */
[----:B------:R-:W-:Y:S02]  /*141f0*/  ISETP.LT.AND P4, PT, R21, UR4, !P0 ;  /* 0x0000000415007c0c */ /* 0x000fe4000c781270 */
[-C--:B----4-:R-:W-:Y:S01]  /*14200*/  LEA R6, R17, R0.reuse, 0x7 ;  /* 0x0000000011067211 */ /* 0x090fe200078e38ff */
[-C--:B------:R-:W-:Y:S01]  /*14210*/  IMAD.WIDE R4, R4, R3.reuse, c[0x0][0x170] ;  /* 0x00005c0004047625 */ /* 0x080fe200078e0203 */
[----:B------:R-:W-:Y:S02]  /*14220*/  ISETP.LT.AND P5, PT, R23, UR4, !P0 ;  /* 0x0000000417007c0c */ /* 0x000fe4000c7a1270 */
[----:B------:R-:W-:Y:S01]  /*14230*/  ISETP.LT.AND P0, PT, R231, UR4, !P0 ;  /* 0x00000004e7007c0c */ /* 0x000fe2000c701270 */
[----:B------:R-:W-:Y:S01]  /*14240*/  IMAD.WIDE R6, R6, R3, c[0x0][0x170] ;  /* 0x00005c0006067625 */ /* 0x000fe200078e0203 */
[-C--:B-1----:R-:W-:Y:S01]  /*14250*/  LEA R8, R19, R0.reuse, 0x7 ;  /* 0x0000000013087211 */ /* 0x082fe200078e38ff */
[----:B------:R1:W-:Y:S01]  /*14260*/  @P1 STG.E.128 [R4.64], R64 ;  /* 0x0000004004001986 */ /* 0x0003e2000c101d0a */
[----:B-----5:R-:W-:-:S03]  /*14270*/  LEA R10, R21, R0, 0x7 ;  /* 0x00000000150a7211 */ /* 0x020fc600078e38ff */
[-C--:B------:R-:W-:Y:S01]  /*14280*/  IMAD.WIDE R8, R8, R3.reuse, c[0x0][0x170] ;  /* 0x00005c0008087625 */ /* 0x080fe200078e0203 */
[----:B------:R1:W-:Y:S01]  /*14290*/  @P2 STG.E.128 [R6.64], R48 ;  /* 0x0000003006002986 */ /* 0x0003e2000c101d0a */
[----:B---3--:R-:W-:Y:S02]  /*142a0*/  LEA R12, R23, R0, 0x7 ;  /* 0x00000000170c7211 */ /* 0x008fe400078e38ff */
[-C--:B------:R-:W-:Y:S01]  /*142b0*/  IMAD.WIDE R10, R10, R3.reuse, c[0x0][0x170] ;  /* 0x00005c000a0a7625 */ /* 0x080fe200078e0203 */
[----:B------:R1:W-:Y:S03]  /*142c0*/  @P3 STG.E.128 [R8.64], R24 ;  /* 0x0000001808003986 */ /* 0x0003e6000c101d0a */
[----:B------:R-:W-:Y:S01]  /*142d0*/  IMAD.WIDE R12, R12, R3, c[0x0][0x170] ;  /* 0x00005c000c0c7625 */ /* 0x000fe200078e0203 */
[----:B------:R1:W-:Y:S04]  /*142e0*/  @P4 STG.E.128 [R10.64], R28 ;  /* 0x0000001c0a004986 */ /* 0x0003e8000c101d0a */
[----:B------:R1:W-:Y:S01]  /*142f0*/  @P5 STG.E.128 [R12.64], R32 ;  /* 0x000000200c005986 */ /* 0x0003e2000c101d0a */
[----:B------:R-:W-:Y:S05]  /*14300*/  @!P0 EXIT ;  /* 0x000000000000894d */ /* 0x000fea0003800000 */
[----:B-1----:R-:W1:Y:S01]  /*14310*/  LDS.128 R8, [R2+0x18c0] ;  /* 0x0018c00002087984 */ /* 0x002e620000000c00 */
[----:B------:R-:W-:-:S05]  /*14320*/  LEA R4, R231, R0, 0x7 ;  /* 0x00000000e7047211 */ /* 0x000fca00078e38ff */
[----:B------:R-:W-:-:S05]  /*14330*/  IMAD.WIDE R4, R4, R3, c[0x0][0x170] ;  /* 0x00005c0004047625 */ /* 0x000fca00078e0203 */
[----:B-1----:R-:W-:Y:S01]  /*14340*/  STG.E.128 [R4.64], R8 ;  /* 0x0000000804007986 */ /* 0x002fe2000c101d0a */
[----:B------:R-:W-:Y:S05]  /*14350*/  EXIT ;  /* 0x000000000000794d */ /* 0x000fea0003800000 */
.L_x_2:
[----:B------:R-:W-:-:S00]  /*14360*/  BRA `(.L_x_2) ;  /* 0xfffffff000007947 */ /* 0x000fc0000383ffff */
[----:B------:R-:W-:-:S00]  /*14370*/  NOP ;  /* 0x0000000000007918 */ /* 0x000fc00000000000 */
        /* <DEDUP_REMOVED lines=8> */
.L_x_3:


//--------------------- .nv.shared.triton_mm      --------------------------
	.section	.nv.shared.triton_mm,"aw",@nobits
	.align	16
